//
// Generated by NVIDIA NVVM Compiler
//
// Compiler Build ID: CL-36424714
// Cuda compilation tools, release 13.0, V13.0.88
// Based on NVVM 20.0.0
//

.version 9.0
.target sm_100
.address_size 64

	// .globl	_Z7reduce1PiS_i
.extern .shared .align 16 .b8 sdata[];

.visible .entry _Z7reduce1PiS_i(
	.param .u64 .ptr .align 1 _Z7reduce1PiS_i_param_0,
	.param .u64 .ptr .align 1 _Z7reduce1PiS_i_param_1,
	.param .u32 _Z7reduce1PiS_i_param_2
)
{
	.reg .pred 	%p<6>;
	.reg .b32 	%r<25>;
	.reg .b64 	%rd<9>;

	ld.param.u64 	%rd1, [_Z7reduce1PiS_i_param_0];
	ld.param.u64 	%rd2, [_Z7reduce1PiS_i_param_1];
	ld.param.u32 	%r11, [_Z7reduce1PiS_i_param_2];
	mov.u32 	%r1, %tid.x;
	mov.u32 	%r2, %ctaid.x;
	mov.u32 	%r3, %ntid.x;
	mad.lo.s32 	%r4, %r2, %r3, %r1;
	setp.ge.u32 	%p1, %r4, %r11;
	mov.b32 	%r23, 0;
	@%p1 bra 	$L__BB0_2;
	cvta.to.global.u64 	%rd3, %rd1;
	mul.wide.u32 	%rd4, %r4, 4;
	add.s64 	%rd5, %rd3, %rd4;
	ld.global.u32 	%r23, [%rd5];
$L__BB0_2:
	shl.b32 	%r12, %r1, 2;
	mov.u32 	%r13, sdata;
	add.s32 	%r7, %r13, %r12;
	st.shared.u32 	[%r7], %r23;
	bar.sync 	0;
	setp.lt.u32 	%p2, %r3, 2;
	@%p2 bra 	$L__BB0_7;
	mov.b32 	%r24, 1;
$L__BB0_4:
	shl.b32 	%r9, %r24, 1;
	add.s32 	%r15, %r9, -1;
	and.b32  	%r16, %r15, %r1;
	setp.ne.s32 	%p3, %r16, 0;
	@%p3 bra 	$L__BB0_6;
	shl.b32 	%r17, %r24, 2;
	add.s32 	%r18, %r7, %r17;
	ld.shared.u32 	%r19, [%r18];
	ld.shared.u32 	%r20, [%r7];
	add.s32 	%r21, %r20, %r19;
	st.shared.u32 	[%r7], %r21;
$L__BB0_6:
	bar.sync 	0;
	setp.lt.u32 	%p4, %r9, %r3;
	mov.u32 	%r24, %r9;
	@%p4 bra 	$L__BB0_4;
$L__BB0_7:
	setp.ne.s32 	%p5, %r1, 0;
	@%p5 bra 	$L__BB0_9;
	ld.shared.u32 	%r22, [sdata];
	cvta.to.global.u64 	%rd6, %rd2;
	mul.wide.u32 	%rd7, %r2, 4;
	add.s64 	%rd8, %rd6, %rd7;
	st.global.u32 	[%rd8], %r22;
$L__BB0_9:
	ret;

}
	// .globl	_Z7reduce2PiS_i
.visible .entry _Z7reduce2PiS_i(
	.param .u64 .ptr .align 1 _Z7reduce2PiS_i_param_0,
	.param .u64 .ptr .align 1 _Z7reduce2PiS_i_param_1,
	.param .u32 _Z7reduce2PiS_i_param_2
)
{
	.reg .pred 	%p<6>;
	.reg .b32 	%r<28>;
	.reg .b64 	%rd<9>;

	ld.param.u64 	%rd1, [_Z7reduce2PiS_i_param_0];
	ld.param.u64 	%rd2, [_Z7reduce2PiS_i_param_1];
	ld.param.u32 	%r11, [_Z7reduce2PiS_i_param_2];
	mov.u32 	%r1, %tid.x;
	mov.u32 	%r2, %ctaid.x;
	mov.u32 	%r3, %ntid.x;
	mad.lo.s32 	%r4, %r2, %r3, %r1;
	setp.ge.u32 	%p1, %r4, %r11;
	mov.b32 	%r26, 0;
	@%p1 bra 	$L__BB1_2;
	cvta.to.global.u64 	%rd3, %rd1;
	mul.wide.u32 	%rd4, %r4, 4;
	add.s64 	%rd5, %rd3, %rd4;
	ld.global.u32 	%r26, [%rd5];
$L__BB1_2:
	shl.b32 	%r12, %r1, 2;
	mov.u32 	%r13, sdata;
	add.s32 	%r14, %r13, %r12;
	st.shared.u32 	[%r14], %r26;
	bar.sync 	0;
	setp.lt.u32 	%p2, %r3, 2;
	@%p2 bra 	$L__BB1_7;
	mov.b32 	%r27, 1;
$L__BB1_4:
	shl.b32 	%r8, %r27, 1;
	mul.lo.s32 	%r9, %r8, %r1;
	setp.ge.u32 	%p3, %r9, %r3;
	@%p3 bra 	$L__BB1_6;
	add.s32 	%r16, %r9, %r27;
	shl.b32 	%r17, %r16, 2;
	add.s32 	%r19, %r13, %r17;
	ld.shared.u32 	%r20, [%r19];
	shl.b32 	%r21, %r9, 2;
	add.s32 	%r22, %r13, %r21;
	ld.shared.u32 	%r23, [%r22];
	add.s32 	%r24, %r23, %r20;
	st.shared.u32 	[%r22], %r24;
$L__BB1_6:
	bar.sync 	0;
	setp.lt.u32 	%p4, %r8, %r3;
	mov.u32 	%r27, %r8;
	@%p4 bra 	$L__BB1_4;
$L__BB1_7:
	setp.ne.s32 	%p5, %r1, 0;
	@%p5 bra 	$L__BB1_9;
	ld.shared.u32 	%r25, [sdata];
	cvta.to.global.u64 	%rd6, %rd2;
	mul.wide.u32 	%rd7, %r2, 4;
	add.s64 	%rd8, %rd6, %rd7;
	st.global.u32 	[%rd8], %r25;
$L__BB1_9:
	ret;

}
	// .globl	_Z7reduce3PiS_i
.visible .entry _Z7reduce3PiS_i(
	.param .u64 .ptr .align 1 _Z7reduce3PiS_i_param_0,
	.param .u64 .ptr .align 1 _Z7reduce3PiS_i_param_1,
	.param .u32 _Z7reduce3PiS_i_param_2
)
{
	.reg .pred 	%p<6>;
	.reg .b32 	%r<22>;
	.reg .b64 	%rd<9>;

	ld.param.u64 	%rd1, [_Z7reduce3PiS_i_param_0];
	ld.param.u64 	%rd2, [_Z7reduce3PiS_i_param_1];
	ld.param.u32 	%r11, [_Z7reduce3PiS_i_param_2];
	mov.u32 	%r1, %tid.x;
	mov.u32 	%r2, %ctaid.x;
	mov.u32 	%r21, %ntid.x;
	mad.lo.s32 	%r4, %r2, %r21, %r1;
	setp.ge.u32 	%p1, %r4, %r11;
	mov.b32 	%r20, 0;
	@%p1 bra 	$L__BB2_2;
	cvta.to.global.u64 	%rd3, %rd1;
	mul.wide.u32 	%rd4, %r4, 4;
	add.s64 	%rd5, %rd3, %rd4;
	ld.global.u32 	%r20, [%rd5];
$L__BB2_2:
	shl.b32 	%r12, %r1, 2;
	mov.u32 	%r13, sdata;
	add.s32 	%r7, %r13, %r12;
	st.shared.u32 	[%r7], %r20;
	bar.sync 	0;
	setp.lt.u32 	%p2, %r21, 2;
	@%p2 bra 	$L__BB2_6;
$L__BB2_3:
	shr.u32 	%r9, %r21, 1;
	setp.ge.u32 	%p3, %r1, %r9;
	@%p3 bra 	$L__BB2_5;
	shl.b32 	%r14, %r9, 2;
	add.s32 	%r15, %r7, %r14;
	ld.shared.u32 	%r16, [%r15];
	ld.shared.u32 	%r17, [%r7];
	add.s32 	%r18, %r17, %r16;
	st.shared.u32 	[%r7], %r18;
$L__BB2_5:
	bar.sync 	0;
	setp.gt.u32 	%p4, %r21, 3;
	mov.u32 	%r21, %r9;
	@%p4 bra 	$L__BB2_3;
$L__BB2_6:
	setp.ne.s32 	%p5, %r1, 0;
	@%p5 bra 	$L__BB2_8;
	ld.shared.u32 	%r19, [sdata];
	cvta.to.global.u64 	%rd6, %rd2;
	mul.wide.u32 	%rd7, %r2, 4;
	add.s64 	%rd8, %rd6, %rd7;
	st.global.u32 	[%rd8], %r19;
$L__BB2_8:
	ret;

}
	// .globl	_Z7reduce4PiS_i
.visible .entry _Z7reduce4PiS_i(
	.param .u64 .ptr .align 1 _Z7reduce4PiS_i_param_0,
	.param .u64 .ptr .align 1 _Z7reduce4PiS_i_param_1,
	.param .u32 _Z7reduce4PiS_i_param_2
)
{
	.reg .pred 	%p<7>;
	.reg .b32 	%r<28>;
	.reg .b64 	%rd<11>;

	ld.param.u64 	%rd3, [_Z7reduce4PiS_i_param_0];
	ld.param.u64 	%rd2, [_Z7reduce4PiS_i_param_1];
	ld.param.u32 	%r12, [_Z7reduce4PiS_i_param_2];
	cvta.to.global.u64 	%rd1, %rd3;
	mov.u32 	%r1, %tid.x;
	mov.u32 	%r2, %ctaid.x;
	mov.u32 	%r27, %ntid.x;
	mul.lo.s32 	%r13, %r27, %r2;
	shl.b32 	%r14, %r13, 1;
	add.s32 	%r4, %r14, %r1;
	setp.ge.u32 	%p1, %r4, %r12;
	shl.b32 	%r15, %r1, 2;
	mov.u32 	%r16, sdata;
	add.s32 	%r5, %r16, %r15;
	@%p1 bra 	$L__BB3_4;
	mul.wide.u32 	%rd4, %r4, 4;
	add.s64 	%rd5, %rd1, %rd4;
	ld.global.u32 	%r6, [%rd5];
	add.s32 	%r7, %r4, %r27;
	setp.ge.u32 	%p2, %r7, %r12;
	mov.b32 	%r26, 0;
	@%p2 bra 	$L__BB3_3;
	mul.wide.u32 	%rd6, %r7, 4;
	add.s64 	%rd7, %rd1, %rd6;
	ld.global.u32 	%r26, [%rd7];
$L__BB3_3:
	add.s32 	%r19, %r26, %r6;
	st.shared.u32 	[%r5], %r19;
	bra.uni 	$L__BB3_5;
$L__BB3_4:
	mov.b32 	%r17, 0;
	st.shared.u32 	[%r5], %r17;
$L__BB3_5:
	bar.sync 	0;
	setp.lt.u32 	%p3, %r27, 2;
	@%p3 bra 	$L__BB3_9;
$L__BB3_6:
	shr.u32 	%r11, %r27, 1;
	setp.ge.u32 	%p4, %r1, %r11;
	@%p4 bra 	$L__BB3_8;
	shl.b32 	%r20, %r11, 2;
	add.s32 	%r21, %r5, %r20;
	ld.shared.u32 	%r22, [%r21];
	ld.shared.u32 	%r23, [%r5];
	add.s32 	%r24, %r23, %r22;
	st.shared.u32 	[%r5], %r24;
$L__BB3_8:
	bar.sync 	0;
	setp.gt.u32 	%p5, %r27, 3;
	mov.u32 	%r27, %r11;
	@%p5 bra 	$L__BB3_6;
$L__BB3_9:
	setp.ne.s32 	%p6, %r1, 0;
	@%p6 bra 	$L__BB3_11;
	ld.shared.u32 	%r25, [sdata];
	cvta.to.global.u64 	%rd8, %rd2;
	mul.wide.u32 	%rd9, %r2, 4;
	add.s64 	%rd10, %rd8, %rd9;
	st.global.u32 	[%rd10], %r25;
$L__BB3_11:
	ret;

}
	// .globl	_Z7reduce5PiS_i
.visible .entry _Z7reduce5PiS_i(
	.param .u64 .ptr .align 1 _Z7reduce5PiS_i_param_0,
	.param .u64 .ptr .align 1 _Z7reduce5PiS_i_param_1,
	.param .u32 _Z7reduce5PiS_i_param_2
)
{
	.reg .pred 	%p<8>;
	.reg .b32 	%r<46>;
	.reg .b64 	%rd<11>;

	ld.param.u64 	%rd3, [_Z7reduce5PiS_i_param_0];
	ld.param.u64 	%rd2, [_Z7reduce5PiS_i_param_1];
	ld.param.u32 	%r12, [_Z7reduce5PiS_i_param_2];
	cvta.to.global.u64 	%rd1, %rd3;
	mov.u32 	%r1, %tid.x;
	mov.u32 	%r2, %ctaid.x;
	mov.u32 	%r45, %ntid.x;
	mul.lo.s32 	%r13, %r45, %r2;
	shl.b32 	%r14, %r13, 1;
	add.s32 	%r4, %r14, %r1;
	setp.ge.u32 	%p1, %r4, %r12;
	shl.b32 	%r15, %r1, 2;
	mov.u32 	%r16, sdata;
	add.s32 	%r5, %r16, %r15;
	@%p1 bra 	$L__BB4_4;
	mul.wide.u32 	%rd4, %r4, 4;
	add.s64 	%rd5, %rd1, %rd4;
	ld.global.u32 	%r6, [%rd5];
	add.s32 	%r7, %r4, %r45;
	setp.ge.u32 	%p2, %r7, %r12;
	mov.b32 	%r44, 0;
	@%p2 bra 	$L__BB4_3;
	mul.wide.u32 	%rd6, %r7, 4;
	add.s64 	%rd7, %rd1, %rd6;
	ld.global.u32 	%r44, [%rd7];
$L__BB4_3:
	add.s32 	%r19, %r44, %r6;
	st.shared.u32 	[%r5], %r19;
	bra.uni 	$L__BB4_5;
$L__BB4_4:
	mov.b32 	%r17, 0;
	st.shared.u32 	[%r5], %r17;
$L__BB4_5:
	bar.sync 	0;
	setp.lt.u32 	%p3, %r45, 66;
	@%p3 bra 	$L__BB4_9;
$L__BB4_6:
	shr.u32 	%r11, %r45, 1;
	setp.ge.u32 	%p4, %r1, %r11;
	@%p4 bra 	$L__BB4_8;
	shl.b32 	%r20, %r11, 2;
	add.s32 	%r21, %r5, %r20;
	ld.shared.u32 	%r22, [%r21];
	ld.shared.u32 	%r23, [%r5];
	add.s32 	%r24, %r23, %r22;
	st.shared.u32 	[%r5], %r24;
$L__BB4_8:
	bar.sync 	0;
	setp.gt.u32 	%p5, %r45, 131;
	mov.u32 	%r45, %r11;
	@%p5 bra 	$L__BB4_6;
$L__BB4_9:
	setp.gt.u32 	%p6, %r1, 31;
	@%p6 bra 	$L__BB4_12;
	ld.volatile.shared.u32 	%r25, [%r5+128];
	ld.volatile.shared.u32 	%r26, [%r5];
	add.s32 	%r27, %r26, %r25;
	st.volatile.shared.u32 	[%r5], %r27;
	ld.volatile.shared.u32 	%r28, [%r5+64];
	ld.volatile.shared.u32 	%r29, [%r5];
	add.s32 	%r30, %r29, %r28;
	st.volatile.shared.u32 	[%r5], %r30;
	ld.volatile.shared.u32 	%r31, [%r5+32];
	ld.volatile.shared.u32 	%r32, [%r5];
	add.s32 	%r33, %r32, %r31;
	st.volatile.shared.u32 	[%r5], %r33;
	ld.volatile.shared.u32 	%r34, [%r5+16];
	ld.volatile.shared.u32 	%r35, [%r5];
	add.s32 	%r36, %r35, %r34;
	st.volatile.shared.u32 	[%r5], %r36;
	ld.volatile.shared.u32 	%r37, [%r5+8];
	ld.volatile.shared.u32 	%r38, [%r5];
	add.s32 	%r39, %r38, %r37;
	st.volatile.shared.u32 	[%r5], %r39;
	ld.volatile.shared.u32 	%r40, [%r5+4];
	ld.volatile.shared.u32 	%r41, [%r5];
	add.s32 	%r42, %r41, %r40;
	st.volatile.shared.u32 	[%r5], %r42;
	setp.ne.s32 	%p7, %r1, 0;
	@%p7 bra 	$L__BB4_12;
	ld.shared.u32 	%r43, [sdata];
	cvta.to.global.u64 	%rd8, %rd2;
	mul.wide.u32 	%rd9, %r2, 4;
	add.s64 	%rd10, %rd8, %rd9;
	st.global.u32 	[%rd10], %r43;
$L__BB4_12:
	ret;

}
	// .globl	_Z7reduce6ILj512EEvPiS0_i
.visible .entry _Z7reduce6ILj512EEvPiS0_i(
	.param .u64 .ptr .align 1 _Z7reduce6ILj512EEvPiS0_i_param_0,
	.param .u64 .ptr .align 1 _Z7reduce6ILj512EEvPiS0_i_param_1,
	.param .u32 _Z7reduce6ILj512EEvPiS0_i_param_2
)
{
	.reg .pred 	%p<8>;
	.reg .b32 	%r<47>;
	.reg .b64 	%rd<11>;

	ld.param.u64 	%rd3, [_Z7reduce6ILj512EEvPiS0_i_param_0];
	ld.param.u64 	%rd2, [_Z7reduce6ILj512EEvPiS0_i_param_1];
	ld.param.u32 	%r10, [_Z7reduce6ILj512EEvPiS0_i_param_2];
	cvta.to.global.u64 	%rd1, %rd3;
	mov.u32 	%r1, %tid.x;
	mov.u32 	%r2, %ctaid.x;
	mov.u32 	%r3, %ntid.x;
	mul.lo.s32 	%r11, %r3, %r2;
	shl.b32 	%r12, %r11, 1;
	add.s32 	%r4, %r12, %r1;
	setp.ge.u32 	%p1, %r4, %r10;
	shl.b32 	%r13, %r1, 2;
	mov.u32 	%r14, sdata;
	add.s32 	%r5, %r14, %r13;
	@%p1 bra 	$L__BB5_4;
	mul.wide.u32 	%rd4, %r4, 4;
	add.s64 	%rd5, %rd1, %rd4;
	ld.global.u32 	%r6, [%rd5];
	add.s32 	%r7, %r4, %r3;
	setp.ge.u32 	%p2, %r7, %r10;
	mov.b32 	%r46, 0;
	@%p2 bra 	$L__BB5_3;
	mul.wide.u32 	%rd6, %r7, 4;
	add.s64 	%rd7, %rd1, %rd6;
	ld.global.u32 	%r46, [%rd7];
$L__BB5_3:
	add.s32 	%r17, %r46, %r6;
	st.shared.u32 	[%r5], %r17;
	bra.uni 	$L__BB5_5;
$L__BB5_4:
	mov.b32 	%r15, 0;
	st.shared.u32 	[%r5], %r15;
$L__BB5_5:
	bar.sync 	0;
	setp.gt.u32 	%p3, %r1, 255;
	@%p3 bra 	$L__BB5_7;
	ld.shared.u32 	%r18, [%r5+1024];
	ld.shared.u32 	%r19, [%r5];
	add.s32 	%r20, %r19, %r18;
	st.shared.u32 	[%r5], %r20;
$L__BB5_7:
	bar.sync 	0;
	setp.gt.u32 	%p4, %r1, 127;
	@%p4 bra 	$L__BB5_9;
	ld.shared.u32 	%r21, [%r5+512];
	ld.shared.u32 	%r22, [%r5];
	add.s32 	%r23, %r22, %r21;
	st.shared.u32 	[%r5], %r23;
$L__BB5_9:
	bar.sync 	0;
	setp.gt.u32 	%p5, %r1, 63;
	@%p5 bra 	$L__BB5_11;
	ld.shared.u32 	%r24, [%r5+256];
	ld.shared.u32 	%r25, [%r5];
	add.s32 	%r26, %r25, %r24;
	st.shared.u32 	[%r5], %r26;
$L__BB5_11:
	bar.sync 	0;
	setp.gt.u32 	%p6, %r1, 31;
	@%p6 bra 	$L__BB5_14;
	ld.volatile.shared.u32 	%r27, [%r5+128];
	ld.volatile.shared.u32 	%r28, [%r5];
	add.s32 	%r29, %r28, %r27;
	st.volatile.shared.u32 	[%r5], %r29;
	ld.volatile.shared.u32 	%r30, [%r5+64];
	ld.volatile.shared.u32 	%r31, [%r5];
	add.s32 	%r32, %r31, %r30;
	st.volatile.shared.u32 	[%r5], %r32;
	ld.volatile.shared.u32 	%r33, [%r5+32];
	ld.volatile.shared.u32 	%r34, [%r5];
	add.s32 	%r35, %r34, %r33;
	st.volatile.shared.u32 	[%r5], %r35;
	ld.volatile.shared.u32 	%r36, [%r5+16];
	ld.volatile.shared.u32 	%r37, [%r5];
	add.s32 	%r38, %r37, %r36;
	st.volatile.shared.u32 	[%r5], %r38;
	ld.volatile.shared.u32 	%r39, [%r5+8];
	ld.volatile.shared.u32 	%r40, [%r5];
	add.s32 	%r41, %r40, %r39;
	st.volatile.shared.u32 	[%r5], %r41;
	ld.volatile.shared.u32 	%r42, [%r5+4];
	ld.volatile.shared.u32 	%r43, [%r5];
	add.s32 	%r44, %r43, %r42;
	st.volatile.shared.u32 	[%r5], %r44;
	setp.ne.s32 	%p7, %r1, 0;
	@%p7 bra 	$L__BB5_14;
	ld.shared.u32 	%r45, [sdata];
	cvta.to.global.u64 	%rd8, %rd2;
	mul.wide.u32 	%rd9, %r2, 4;
	add.s64 	%rd10, %rd8, %rd9;
	st.global.u32 	[%rd10], %r45;
$L__BB5_14:
	ret;

}
	// .globl	_Z7reduce6ILj256EEvPiS0_i
.visible .entry _Z7reduce6ILj256EEvPiS0_i(
	.param .u64 .ptr .align 1 _Z7reduce6ILj256EEvPiS0_i_param_0,
	.param .u64 .ptr .align 1 _Z7reduce6ILj256EEvPiS0_i_param_1,
	.param .u32 _Z7reduce6ILj256EEvPiS0_i_param_2
)
{
	.reg .pred 	%p<7>;
	.reg .b32 	%r<44>;
	.reg .b64 	%rd<11>;

	ld.param.u64 	%rd3, [_Z7reduce6ILj256EEvPiS0_i_param_0];
	ld.param.u64 	%rd2, [_Z7reduce6ILj256EEvPiS0_i_param_1];
	ld.param.u32 	%r10, [_Z7reduce6ILj256EEvPiS0_i_param_2];
	cvta.to.global.u64 	%rd1, %rd3;
	mov.u32 	%r1, %tid.x;
	mov.u32 	%r2, %ctaid.x;
	mov.u32 	%r3, %ntid.x;
	mul.lo.s32 	%r11, %r3, %r2;
	shl.b32 	%r12, %r11, 1;
	add.s32 	%r4, %r12, %r1;
	setp.ge.u32 	%p1, %r4, %r10;
	shl.b32 	%r13, %r1, 2;
	mov.u32 	%r14, sdata;
	add.s32 	%r5, %r14, %r13;
	@%p1 bra 	$L__BB6_4;
	mul.wide.u32 	%rd4, %r4, 4;
	add.s64 	%rd5, %rd1, %rd4;
	ld.global.u32 	%r6, [%rd5];
	add.s32 	%r7, %r4, %r3;
	setp.ge.u32 	%p2, %r7, %r10;
	mov.b32 	%r43, 0;
	@%p2 bra 	$L__BB6_3;
	mul.wide.u32 	%rd6, %r7, 4;
	add.s64 	%rd7, %rd1, %rd6;
	ld.global.u32 	%r43, [%rd7];
$L__BB6_3:
	add.s32 	%r17, %r43, %r6;
	st.shared.u32 	[%r5], %r17;
	bra.uni 	$L__BB6_5;
$L__BB6_4:
	mov.b32 	%r15, 0;
	st.shared.u32 	[%r5], %r15;
$L__BB6_5:
	bar.sync 	0;
	setp.gt.u32 	%p3, %r1, 127;
	@%p3 bra 	$L__BB6_7;
	ld.shared.u32 	%r18, [%r5+512];
	ld.shared.u32 	%r19, [%r5];
	add.s32 	%r20, %r19, %r18;
	st.shared.u32 	[%r5], %r20;
$L__BB6_7:
	bar.sync 	0;
	setp.gt.u32 	%p4, %r1, 63;
	@%p4 bra 	$L__BB6_9;
	ld.shared.u32 	%r21, [%r5+256];
	ld.shared.u32 	%r22, [%r5];
	add.s32 	%r23, %r22, %r21;
	st.shared.u32 	[%r5], %r23;
$L__BB6_9:
	bar.sync 	0;
	setp.gt.u32 	%p5, %r1, 31;
	@%p5 bra 	$L__BB6_12;
	ld.volatile.shared.u32 	%r24, [%r5+128];
	ld.volatile.shared.u32 	%r25, [%r5];
	add.s32 	%r26, %r25, %r24;
	st.volatile.shared.u32 	[%r5], %r26;
	ld.volatile.shared.u32 	%r27, [%r5+64];
	ld.volatile.shared.u32 	%r28, [%r5];
	add.s32 	%r29, %r28, %r27;
	st.volatile.shared.u32 	[%r5], %r29;
	ld.volatile.shared.u32 	%r30, [%r5+32];
	ld.volatile.shared.u32 	%r31, [%r5];
	add.s32 	%r32, %r31, %r30;
	st.volatile.shared.u32 	[%r5], %r32;
	ld.volatile.shared.u32 	%r33, [%r5+16];
	ld.volatile.shared.u32 	%r34, [%r5];
	add.s32 	%r35, %r34, %r33;
	st.volatile.shared.u32 	[%r5], %r35;
	ld.volatile.shared.u32 	%r36, [%r5+8];
	ld.volatile.shared.u32 	%r37, [%r5];
	add.s32 	%r38, %r37, %r36;
	st.volatile.shared.u32 	[%r5], %r38;
	ld.volatile.shared.u32 	%r39, [%r5+4];
	ld.volatile.shared.u32 	%r40, [%r5];
	add.s32 	%r41, %r40, %r39;
	st.volatile.shared.u32 	[%r5], %r41;
	setp.ne.s32 	%p6, %r1, 0;
	@%p6 bra 	$L__BB6_12;
	ld.shared.u32 	%r42, [sdata];
	cvta.to.global.u64 	%rd8, %rd2;
	mul.wide.u32 	%rd9, %r2, 4;
	add.s64 	%rd10, %rd8, %rd9;
	st.global.u32 	[%rd10], %r42;
$L__BB6_12:
	ret;

}
	// .globl	_Z7reduce6ILj128EEvPiS0_i
.visible .entry _Z7reduce6ILj128EEvPiS0_i(
	.param .u64 .ptr .align 1 _Z7reduce6ILj128EEvPiS0_i_param_0,
	.param .u64 .ptr .align 1 _Z7reduce6ILj128EEvPiS0_i_param_1,
	.param .u32 _Z7reduce6ILj128EEvPiS0_i_param_2
)
{
	.reg .pred 	%p<6>;
	.reg .b32 	%r<41>;
	.reg .b64 	%rd<11>;

	ld.param.u64 	%rd3, [_Z7reduce6ILj128EEvPiS0_i_param_0];
	ld.param.u64 	%rd2, [_Z7reduce6ILj128EEvPiS0_i_param_1];
	ld.param.u32 	%r10, [_Z7reduce6ILj128EEvPiS0_i_param_2];
	cvta.to.global.u64 	%rd1, %rd3;
	mov.u32 	%r1, %tid.x;
	mov.u32 	%r2, %ctaid.x;
	mov.u32 	%r3, %ntid.x;
	mul.lo.s32 	%r11, %r3, %r2;
	shl.b32 	%r12, %r11, 1;
	add.s32 	%r4, %r12, %r1;
	setp.ge.u32 	%p1, %r4, %r10;
	shl.b32 	%r13, %r1, 2;
	mov.u32 	%r14, sdata;
	add.s32 	%r5, %r14, %r13;
	@%p1 bra 	$L__BB7_4;
	mul.wide.u32 	%rd4, %r4, 4;
	add.s64 	%rd5, %rd1, %rd4;
	ld.global.u32 	%r6, [%rd5];
	add.s32 	%r7, %r4, %r3;
	setp.ge.u32 	%p2, %r7, %r10;
	mov.b32 	%r40, 0;
	@%p2 bra 	$L__BB7_3;
	mul.wide.u32 	%rd6, %r7, 4;
	add.s64 	%rd7, %rd1, %rd6;
	ld.global.u32 	%r40, [%rd7];
$L__BB7_3:
	add.s32 	%r17, %r40, %r6;
	st.shared.u32 	[%r5], %r17;
	bra.uni 	$L__BB7_5;
$L__BB7_4:
	mov.b32 	%r15, 0;
	st.shared.u32 	[%r5], %r15;
$L__BB7_5:
	bar.sync 	0;
	setp.gt.u32 	%p3, %r1, 63;
	@%p3 bra 	$L__BB7_7;
	ld.shared.u32 	%r18, [%r5+256];
	ld.shared.u32 	%r19, [%r5];
	add.s32 	%r20, %r19, %r18;
	st.shared.u32 	[%r5], %r20;
$L__BB7_7:
	bar.sync 	0;
	setp.gt.u32 	%p4, %r1, 31;
	@%p4 bra 	$L__BB7_10;
	ld.volatile.shared.u32 	%r21, [%r5+128];
	ld.volatile.shared.u32 	%r22, [%r5];
	add.s32 	%r23, %r22, %r21;
	st.volatile.shared.u32 	[%r5], %r23;
	ld.volatile.shared.u32 	%r24, [%r5+64];
	ld.volatile.shared.u32 	%r25, [%r5];
	add.s32 	%r26, %r25, %r24;
	st.volatile.shared.u32 	[%r5], %r26;
	ld.volatile.shared.u32 	%r27, [%r5+32];
	ld.volatile.shared.u32 	%r28, [%r5];
	add.s32 	%r29, %r28, %r27;
	st.volatile.shared.u32 	[%r5], %r29;
	ld.volatile.shared.u32 	%r30, [%r5+16];
	ld.volatile.shared.u32 	%r31, [%r5];
	add.s32 	%r32, %r31, %r30;
	st.volatile.shared.u32 	[%r5], %r32;
	ld.volatile.shared.u32 	%r33, [%r5+8];
	ld.volatile.shared.u32 	%r34, [%r5];
	add.s32 	%r35, %r34, %r33;
	st.volatile.shared.u32 	[%r5], %r35;
	ld.volatile.shared.u32 	%r36, [%r5+4];
	ld.volatile.shared.u32 	%r37, [%r5];
	add.s32 	%r38, %r37, %r36;
	st.volatile.shared.u32 	[%r5], %r38;
	setp.ne.s32 	%p5, %r1, 0;
	@%p5 bra 	$L__BB7_10;
	ld.shared.u32 	%r39, [sdata];
	cvta.to.global.u64 	%rd8, %rd2;
	mul.wide.u32 	%rd9, %r2, 4;
	add.s64 	%rd10, %rd8, %rd9;
	st.global.u32 	[%rd10], %r39;
$L__BB7_10:
	ret;

}
	// .globl	_Z12reduce6_plusILj512ELj4EEvPiS0_i
.visible .entry _Z12reduce6_plusILj512ELj4EEvPiS0_i(
	.param .u64 .ptr .align 1 _Z12reduce6_plusILj512ELj4EEvPiS0_i_param_0,
	.param .u64 .ptr .align 1 _Z12reduce6_plusILj512ELj4EEvPiS0_i_param_1,
	.param .u32 _Z12reduce6_plusILj512ELj4EEvPiS0_i_param_2
)
{
	.reg .pred 	%p<10>;
	.reg .b32 	%r<58>;
	.reg .b64 	%rd<15>;

	ld.param.u64 	%rd3, [_Z12reduce6_plusILj512ELj4EEvPiS0_i_param_0];
	ld.param.u64 	%rd2, [_Z12reduce6_plusILj512ELj4EEvPiS0_i_param_1];
	ld.param.u32 	%r17, [_Z12reduce6_plusILj512ELj4EEvPiS0_i_param_2];
	cvta.to.global.u64 	%rd1, %rd3;
	mov.u32 	%r1, %tid.x;
	mov.u32 	%r2, %ctaid.x;
	mov.u32 	%r3, %ntid.x;
	mul.lo.s32 	%r19, %r2, %r3;
	shl.b32 	%r20, %r19, 2;
	add.s32 	%r4, %r20, %r1;
	setp.ge.u32 	%p1, %r4, %r17;
	mov.b32 	%r55, 0;
	@%p1 bra 	$L__BB8_2;
	mul.wide.u32 	%rd4, %r4, 4;
	add.s64 	%rd5, %rd1, %rd4;
	ld.global.u32 	%r55, [%rd5];
$L__BB8_2:
	add.s32 	%r7, %r4, %r3;
	setp.ge.u32 	%p2, %r7, %r17;
	@%p2 bra 	$L__BB8_4;
	mul.wide.u32 	%rd6, %r7, 4;
	add.s64 	%rd7, %rd1, %rd6;
	ld.global.u32 	%r21, [%rd7];
	add.s32 	%r55, %r21, %r55;
$L__BB8_4:
	add.s32 	%r10, %r7, %r3;
	setp.ge.u32 	%p3, %r10, %r17;
	@%p3 bra 	$L__BB8_6;
	mul.wide.u32 	%rd8, %r10, 4;
	add.s64 	%rd9, %rd1, %rd8;
	ld.global.u32 	%r22, [%rd9];
	add.s32 	%r55, %r22, %r55;
$L__BB8_6:
	add.s32 	%r13, %r10, %r3;
	setp.ge.u32 	%p4, %r13, %r17;
	@%p4 bra 	$L__BB8_8;
	mul.wide.u32 	%rd10, %r13, 4;
	add.s64 	%rd11, %rd1, %rd10;
	ld.global.u32 	%r23, [%rd11];
	add.s32 	%r55, %r23, %r55;
$L__BB8_8:
	shl.b32 	%r24, %r1, 2;
	mov.u32 	%r25, sdata;
	add.s32 	%r16, %r25, %r24;
	st.shared.u32 	[%r16], %r55;
	bar.sync 	0;
	setp.gt.u32 	%p5, %r1, 255;
	@%p5 bra 	$L__BB8_10;
	ld.shared.u32 	%r26, [%r16+1024];
	ld.shared.u32 	%r27, [%r16];
	add.s32 	%r28, %r27, %r26;
	st.shared.u32 	[%r16], %r28;
$L__BB8_10:
	bar.sync 	0;
	setp.gt.u32 	%p6, %r1, 127;
	@%p6 bra 	$L__BB8_12;
	ld.shared.u32 	%r29, [%r16+512];
	ld.shared.u32 	%r30, [%r16];
	add.s32 	%r31, %r30, %r29;
	st.shared.u32 	[%r16], %r31;
$L__BB8_12:
	bar.sync 	0;
	setp.gt.u32 	%p7, %r1, 63;
	@%p7 bra 	$L__BB8_14;
	ld.shared.u32 	%r32, [%r16+256];
	ld.shared.u32 	%r33, [%r16];
	add.s32 	%r34, %r33, %r32;
	st.shared.u32 	[%r16], %r34;
$L__BB8_14:
	bar.sync 	0;
	setp.gt.u32 	%p8, %r1, 31;
	@%p8 bra 	$L__BB8_17;
	ld.volatile.shared.u32 	%r35, [%r16+128];
	ld.volatile.shared.u32 	%r36, [%r16];
	add.s32 	%r37, %r36, %r35;
	st.volatile.shared.u32 	[%r16], %r37;
	ld.volatile.shared.u32 	%r38, [%r16+64];
	ld.volatile.shared.u32 	%r39, [%r16];
	add.s32 	%r40, %r39, %r38;
	st.volatile.shared.u32 	[%r16], %r40;
	ld.volatile.shared.u32 	%r41, [%r16+32];
	ld.volatile.shared.u32 	%r42, [%r16];
	add.s32 	%r43, %r42, %r41;
	st.volatile.shared.u32 	[%r16], %r43;
	ld.volatile.shared.u32 	%r44, [%r16+16];
	ld.volatile.shared.u32 	%r45, [%r16];
	add.s32 	%r46, %r45, %r44;
	st.volatile.shared.u32 	[%r16], %r46;
	ld.volatile.shared.u32 	%r47, [%r16+8];
	ld.volatile.shared.u32 	%r48, [%r16];
	add.s32 	%r49, %r48, %r47;
	st.volatile.shared.u32 	[%r16], %r49;
	ld.volatile.shared.u32 	%r50, [%r16+4];
	ld.volatile.shared.u32 	%r51, [%r16];
	add.s32 	%r52, %r51, %r50;
	st.volatile.shared.u32 	[%r16], %r52;
	setp.ne.s32 	%p9, %r1, 0;
	@%p9 bra 	$L__BB8_17;
	ld.shared.u32 	%r53, [sdata];
	cvta.to.global.u64 	%rd12, %rd2;
	mul.wide.u32 	%rd13, %r2, 4;
	add.s64 	%rd14, %rd12, %rd13;
	st.global.u32 	[%rd14], %r53;
$L__BB8_17:
	ret;

}
	// .globl	_Z12reduce6_plusILj256ELj4EEvPiS0_i
.visible .entry _Z12reduce6_plusILj256ELj4EEvPiS0_i(
	.param .u64 .ptr .align 1 _Z12reduce6_plusILj256ELj4EEvPiS0_i_param_0,
	.param .u64 .ptr .align 1 _Z12reduce6_plusILj256ELj4EEvPiS0_i_param_1,
	.param .u32 _Z12reduce6_plusILj256ELj4EEvPiS0_i_param_2
)
{
	.reg .pred 	%p<9>;
	.reg .b32 	%r<55>;
	.reg .b64 	%rd<15>;

	ld.param.u64 	%rd3, [_Z12reduce6_plusILj256ELj4EEvPiS0_i_param_0];
	ld.param.u64 	%rd2, [_Z12reduce6_plusILj256ELj4EEvPiS0_i_param_1];
	ld.param.u32 	%r17, [_Z12reduce6_plusILj256ELj4EEvPiS0_i_param_2];
	cvta.to.global.u64 	%rd1, %rd3;
	mov.u32 	%r1, %tid.x;
	mov.u32 	%r2, %ctaid.x;
	mov.u32 	%r3, %ntid.x;
	mul.lo.s32 	%r19, %r2, %r3;
	shl.b32 	%r20, %r19, 2;
	add.s32 	%r4, %r20, %r1;
	setp.ge.u32 	%p1, %r4, %r17;
	mov.b32 	%r52, 0;
	@%p1 bra 	$L__BB9_2;
	mul.wide.u32 	%rd4, %r4, 4;
	add.s64 	%rd5, %rd1, %rd4;
	ld.global.u32 	%r52, [%rd5];
$L__BB9_2:
	add.s32 	%r7, %r4, %r3;
	setp.ge.u32 	%p2, %r7, %r17;
	@%p2 bra 	$L__BB9_4;
	mul.wide.u32 	%rd6, %r7, 4;
	add.s64 	%rd7, %rd1, %rd6;
	ld.global.u32 	%r21, [%rd7];
	add.s32 	%r52, %r21, %r52;
$L__BB9_4:
	add.s32 	%r10, %r7, %r3;
	setp.ge.u32 	%p3, %r10, %r17;
	@%p3 bra 	$L__BB9_6;
	mul.wide.u32 	%rd8, %r10, 4;
	add.s64 	%rd9, %rd1, %rd8;
	ld.global.u32 	%r22, [%rd9];
	add.s32 	%r52, %r22, %r52;
$L__BB9_6:
	add.s32 	%r13, %r10, %r3;
	setp.ge.u32 	%p4, %r13, %r17;
	@%p4 bra 	$L__BB9_8;
	mul.wide.u32 	%rd10, %r13, 4;
	add.s64 	%rd11, %rd1, %rd10;
	ld.global.u32 	%r23, [%rd11];
	add.s32 	%r52, %r23, %r52;
$L__BB9_8:
	shl.b32 	%r24, %r1, 2;
	mov.u32 	%r25, sdata;
	add.s32 	%r16, %r25, %r24;
	st.shared.u32 	[%r16], %r52;
	bar.sync 	0;
	setp.gt.u32 	%p5, %r1, 127;
	@%p5 bra 	$L__BB9_10;
	ld.shared.u32 	%r26, [%r16+512];
	ld.shared.u32 	%r27, [%r16];
	add.s32 	%r28, %r27, %r26;
	st.shared.u32 	[%r16], %r28;
$L__BB9_10:
	bar.sync 	0;
	setp.gt.u32 	%p6, %r1, 63;
	@%p6 bra 	$L__BB9_12;
	ld.shared.u32 	%r29, [%r16+256];
	ld.shared.u32 	%r30, [%r16];
	add.s32 	%r31, %r30, %r29;
	st.shared.u32 	[%r16], %r31;
$L__BB9_12:
	bar.sync 	0;
	setp.gt.u32 	%p7, %r1, 31;
	@%p7 bra 	$L__BB9_15;
	ld.volatile.shared.u32 	%r32, [%r16+128];
	ld.volatile.shared.u32 	%r33, [%r16];
	add.s32 	%r34, %r33, %r32;
	st.volatile.shared.u32 	[%r16], %r34;
	ld.volatile.shared.u32 	%r35, [%r16+64];
	ld.volatile.shared.u32 	%r36, [%r16];
	add.s32 	%r37, %r36, %r35;
	st.volatile.shared.u32 	[%r16], %r37;
	ld.volatile.shared.u32 	%r38, [%r16+32];
	ld.volatile.shared.u32 	%r39, [%r16];
	add.s32 	%r40, %r39, %r38;
	st.volatile.shared.u32 	[%r16], %r40;
	ld.volatile.shared.u32 	%r41, [%r16+16];
	ld.volatile.shared.u32 	%r42, [%r16];
	add.s32 	%r43, %r42, %r41;
	st.volatile.shared.u32 	[%r16], %r43;
	ld.volatile.shared.u32 	%r44, [%r16+8];
	ld.volatile.shared.u32 	%r45, [%r16];
	add.s32 	%r46, %r45, %r44;
	st.volatile.shared.u32 	[%r16], %r46;
	ld.volatile.shared.u32 	%r47, [%r16+4];
	ld.volatile.shared.u32 	%r48, [%r16];
	add.s32 	%r49, %r48, %r47;
	st.volatile.shared.u32 	[%r16], %r49;
	setp.ne.s32 	%p8, %r1, 0;
	@%p8 bra 	$L__BB9_15;
	ld.shared.u32 	%r50, [sdata];
	cvta.to.global.u64 	%rd12, %rd2;
	mul.wide.u32 	%rd13, %r2, 4;
	add.s64 	%rd14, %rd12, %rd13;
	st.global.u32 	[%rd14], %r50;
$L__BB9_15:
	ret;

}
	// .globl	_Z12reduce6_plusILj128ELj4EEvPiS0_i
.visible .entry _Z12reduce6_plusILj128ELj4EEvPiS0_i(
	.param .u64 .ptr .align 1 _Z12reduce6_plusILj128ELj4EEvPiS0_i_param_0,
	.param .u64 .ptr .align 1 _Z12reduce6_plusILj128ELj4EEvPiS0_i_param_1,
	.param .u32 _Z12reduce6_plusILj128ELj4EEvPiS0_i_param_2
)
{
	.reg .pred 	%p<8>;
	.reg .b32 	%r<52>;
	.reg .b64 	%rd<15>;

	ld.param.u64 	%rd3, [_Z12reduce6_plusILj128ELj4EEvPiS0_i_param_0];
	ld.param.u64 	%rd2, [_Z12reduce6_plusILj128ELj4EEvPiS0_i_param_1];
	ld.param.u32 	%r17, [_Z12reduce6_plusILj128ELj4EEvPiS0_i_param_2];
	cvta.to.global.u64 	%rd1, %rd3;
	mov.u32 	%r1, %tid.x;
	mov.u32 	%r2, %ctaid.x;
	mov.u32 	%r3, %ntid.x;
	mul.lo.s32 	%r19, %r2, %r3;
	shl.b32 	%r20, %r19, 2;
	add.s32 	%r4, %r20, %r1;
	setp.ge.u32 	%p1, %r4, %r17;
	mov.b32 	%r49, 0;
	@%p1 bra 	$L__BB10_2;
	mul.wide.u32 	%rd4, %r4, 4;
	add.s64 	%rd5, %rd1, %rd4;
	ld.global.u32 	%r49, [%rd5];
$L__BB10_2:
	add.s32 	%r7, %r4, %r3;
	setp.ge.u32 	%p2, %r7, %r17;
	@%p2 bra 	$L__BB10_4;
	mul.wide.u32 	%rd6, %r7, 4;
	add.s64 	%rd7, %rd1, %rd6;
	ld.global.u32 	%r21, [%rd7];
	add.s32 	%r49, %r21, %r49;
$L__BB10_4:
	add.s32 	%r10, %r7, %r3;
	setp.ge.u32 	%p3, %r10, %r17;
	@%p3 bra 	$L__BB10_6;
	mul.wide.u32 	%rd8, %r10, 4;
	add.s64 	%rd9, %rd1, %rd8;
	ld.global.u32 	%r22, [%rd9];
	add.s32 	%r49, %r22, %r49;
$L__BB10_6:
	add.s32 	%r13, %r10, %r3;
	setp.ge.u32 	%p4, %r13, %r17;
	@%p4 bra 	$L__BB10_8;
	mul.wide.u32 	%rd10, %r13, 4;
	add.s64 	%rd11, %rd1, %rd10;
	ld.global.u32 	%r23, [%rd11];
	add.s32 	%r49, %r23, %r49;
$L__BB10_8:
	shl.b32 	%r24, %r1, 2;
	mov.u32 	%r25, sdata;
	add.s32 	%r16, %r25, %r24;
	st.shared.u32 	[%r16], %r49;
	bar.sync 	0;
	setp.gt.u32 	%p5, %r1, 63;
	@%p5 bra 	$L__BB10_10;
	ld.shared.u32 	%r26, [%r16+256];
	ld.shared.u32 	%r27, [%r16];
	add.s32 	%r28, %r27, %r26;
	st.shared.u32 	[%r16], %r28;
$L__BB10_10:
	bar.sync 	0;
	setp.gt.u32 	%p6, %r1, 31;
	@%p6 bra 	$L__BB10_13;
	ld.volatile.shared.u32 	%r29, [%r16+128];
	ld.volatile.shared.u32 	%r30, [%r16];
	add.s32 	%r31, %r30, %r29;
	st.volatile.shared.u32 	[%r16], %r31;
	ld.volatile.shared.u32 	%r32, [%r16+64];
	ld.volatile.shared.u32 	%r33, [%r16];
	add.s32 	%r34, %r33, %r32;
	st.volatile.shared.u32 	[%r16], %r34;
	ld.volatile.shared.u32 	%r35, [%r16+32];
	ld.volatile.shared.u32 	%r36, [%r16];
	add.s32 	%r37, %r36, %r35;
	st.volatile.shared.u32 	[%r16], %r37;
	ld.volatile.shared.u32 	%r38, [%r16+16];
	ld.volatile.shared.u32 	%r39, [%r16];
	add.s32 	%r40, %r39, %r38;
	st.volatile.shared.u32 	[%r16], %r40;
	ld.volatile.shared.u32 	%r41, [%r16+8];
	ld.volatile.shared.u32 	%r42, [%r16];
	add.s32 	%r43, %r42, %r41;
	st.volatile.shared.u32 	[%r16], %r43;
	ld.volatile.shared.u32 	%r44, [%r16+4];
	ld.volatile.shared.u32 	%r45, [%r16];
	add.s32 	%r46, %r45, %r44;
	st.volatile.shared.u32 	[%r16], %r46;
	setp.ne.s32 	%p7, %r1, 0;
	@%p7 bra 	$L__BB10_13;
	ld.shared.u32 	%r47, [sdata];
	cvta.to.global.u64 	%rd12, %rd2;
	mul.wide.u32 	%rd13, %r2, 4;
	add.s64 	%rd14, %rd12, %rd13;
	st.global.u32 	[%rd14], %r47;
$L__BB10_13:
	ret;

}


// ===== COMPILED SASS (sm_100) =====

	.target	sm_100

	.elftype	@"ET_EXEC"


//--------------------- .note.nv.tkinfo           --------------------------
	.section	.note.nv.tkinfo,"",@"SHT_NOTE"
	.sectionflags	@"SHF_NOTE_NV_TKINFO"
	.tkinfo
        /*0018*/ 	.word	0x00000002
        /*0030*/ 	.string	""
        /*0030*/ 	.string	"ptxas"
        /*0030*/ 	.string	"Cuda compilation tools, release 13.0, V13.0.88"
        /*0030*/ 	.string	"Build cuda_13.0.r13.0/compiler.36424714_0"
        /*0030*/ 	.string	"-arch sm_100 -m 64 "



//--------------------- .note.nv.cuinfo           --------------------------
	.section	.note.nv.cuinfo,"",@"SHT_NOTE"
	.sectionflags	@"SHF_NOTE_NV_CUINFO"
        /*0018*/ 	.short	0x0002
        /*001a*/ 	.short	0x0064
        /*001c*/ 	.short	0x0082
	.zero		2


//--------------------- .nv.info                  --------------------------
	.section	.nv.info,"",@"SHT_CUDA_INFO"
	.align	4


	//----- nvinfo : EIATTR_REGCOUNT
	.align		4
        /*0000*/ 	.byte	0x04, 0x2f
        /*0002*/ 	.short	(.L_1 - .L_0)
	.align		4
.L_0:
        /*0004*/ 	.word	index@(_Z7reduce1PiS_i)
        /*0008*/ 	.word	0x0000000b


	//----- nvinfo : EIATTR_FRAME_SIZE
	.align		4
.L_1:
        /*000c*/ 	.byte	0x04, 0x11
        /*000e*/ 	.short	(.L_3 - .L_2)
	.align		4
.L_2:
        /*0010*/ 	.word	index@(_Z7reduce1PiS_i)
        /*0014*/ 	.word	0x00000000


	//----- nvinfo : EIATTR_REGCOUNT
	.align		4
.L_3:
        /*0018*/ 	.byte	0x04, 0x2f
        /*001a*/ 	.short	(.L_5 - .L_4)
	.align		4
.L_4:
        /*001c*/ 	.word	index@(_Z7reduce2PiS_i)
        /*0020*/ 	.word	0x0000000a


	//----- nvinfo : EIATTR_FRAME_SIZE
	.align		4
.L_5:
        /*0024*/ 	.byte	0x04, 0x11
        /*0026*/ 	.short	(.L_7 - .L_6)
	.align		4
.L_6:
        /*0028*/ 	.word	index@(_Z7reduce2PiS_i)
        /*002c*/ 	.word	0x00000000


	//----- nvinfo : EIATTR_REGCOUNT
	.align		4
.L_7:
        /*0030*/ 	.byte	0x04, 0x2f
        /*0032*/ 	.short	(.L_9 - .L_8)
	.align		4
.L_8:
        /*0034*/ 	.word	index@(_Z7reduce3PiS_i)
        /*0038*/ 	.word	0x0000000b


	//----- nvinfo : EIATTR_FRAME_SIZE
	.align		4
.L_9:
        /*003c*/ 	.byte	0x04, 0x11
        /*003e*/ 	.short	(.L_11 - .L_10)
	.align		4
.L_10:
        /*0040*/ 	.word	index@(_Z7reduce3PiS_i)
        /*0044*/ 	.word	0x00000000


	//----- nvinfo : EIATTR_REGCOUNT
	.align		4
.L_11:
        /*0048*/ 	.byte	0x04, 0x2f
        /*004a*/ 	.short	(.L_13 - .L_12)
	.align		4
.L_12:
        /*004c*/ 	.word	index@(_Z7reduce4PiS_i)
        /*0050*/ 	.word	0x00000010


	//----- nvinfo : EIATTR_FRAME_SIZE
	.align		4
.L_13:
        /*0054*/ 	.byte	0x04, 0x11
        /*0056*/ 	.short	(.L_15 - .L_14)
	.align		4
.L_14:
        /*0058*/ 	.word	index@(_Z7reduce4PiS_i)
        /*005c*/ 	.word	0x00000000


	//----- nvinfo : EIATTR_REGCOUNT
	.align		4
.L_15:
        /*0060*/ 	.byte	0x04, 0x2f
        /*0062*/ 	.short	(.L_17 - .L_16)
	.align		4
.L_16:
        /*0064*/ 	.word	index@(_Z7reduce5PiS_i)
        /*0068*/ 	.word	0x0000000e


	//----- nvinfo : EIATTR_FRAME_SIZE
	.align		4
.L_17:
        /*006c*/ 	.byte	0x04, 0x11
        /*006e*/ 	.short	(.L_19 - .L_18)
	.align		4
.L_18:
        /*0070*/ 	.word	index@(_Z7reduce5PiS_i)
        /*0074*/ 	.word	0x00000000


	//----- nvinfo : EIATTR_REGCOUNT
	.align		4
.L_19:
        /*0078*/ 	.byte	0x04, 0x2f
        /*007a*/ 	.short	(.L_21 - .L_20)
	.align		4
.L_20:
        /*007c*/ 	.word	index@(_Z7reduce6ILj512EEvPiS0_i)
        /*0080*/ 	.word	0x0000000e


	//----- nvinfo : EIATTR_FRAME_SIZE
	.align		4
.L_21:
        /*0084*/ 	.byte	0x04, 0x11
        /*0086*/ 	.short	(.L_23 - .L_22)
	.align		4
.L_22:
        /*0088*/ 	.word	index@(_Z7reduce6ILj512EEvPiS0_i)
        /*008c*/ 	.word	0x00000000


	//----- nvinfo : EIATTR_REGCOUNT
	.align		4
.L_23:
        /*0090*/ 	.byte	0x04, 0x2f
        /*0092*/ 	.short	(.L_25 - .L_24)
	.align		4
.L_24:
        /*0094*/ 	.word	index@(_Z7reduce6ILj256EEvPiS0_i)
        /*0098*/ 	.word	0x0000000e


	//----- nvinfo : EIATTR_FRAME_SIZE
	.align		4
.L_25:
        /*009c*/ 	.byte	0x04, 0x11
        /*009e*/ 	.short	(.L_27 - .L_26)
	.align		4
.L_26:
        /*00a0*/ 	.word	index@(_Z7reduce6ILj256EEvPiS0_i)
        /*00a4*/ 	.word	0x00000000


	//----- nvinfo : EIATTR_REGCOUNT
	.align		4
.L_27:
        /*00a8*/ 	.byte	0x04, 0x2f
        /*00aa*/ 	.short	(.L_29 - .L_28)
	.align		4
.L_28:
        /*00ac*/ 	.word	index@(_Z7reduce6ILj128EEvPiS0_i)
        /*00b0*/ 	.word	0x0000000e


	//----- nvinfo : EIATTR_FRAME_SIZE
	.align		4
.L_29:
        /*00b4*/ 	.byte	0x04, 0x11
        /*00b6*/ 	.short	(.L_31 - .L_30)
	.align		4
.L_30:
        /*00b8*/ 	.word	index@(_Z7reduce6ILj128EEvPiS0_i)
        /*00bc*/ 	.word	0x00000000


	//----- nvinfo : EIATTR_REGCOUNT
	.align		4
.L_31:
        /*00c0*/ 	.byte	0x04, 0x2f
        /*00c2*/ 	.short	(.L_33 - .L_32)
	.align		4
.L_32:
        /*00c4*/ 	.word	index@(_Z12reduce6_plusILj512ELj4EEvPiS0_i)
        /*00c8*/ 	.word	0x00000014


	//----- nvinfo : EIATTR_FRAME_SIZE
	.align		4
.L_33:
        /*00cc*/ 	.byte	0x04, 0x11
        /*00ce*/ 	.short	(.L_35 - .L_34)
	.align		4
.L_34:
        /*00d0*/ 	.word	index@(_Z12reduce6_plusILj512ELj4EEvPiS0_i)
        /*00d4*/ 	.word	0x00000000


	//----- nvinfo : EIATTR_REGCOUNT
	.align		4
.L_35:
        /*00d8*/ 	.byte	0x04, 0x2f
        /*00da*/ 	.short	(.L_37 - .L_36)
	.align		4
.L_36:
        /*00dc*/ 	.word	index@(_Z12reduce6_plusILj256ELj4EEvPiS0_i)
        /*00e0*/ 	.word	0x00000014


	//----- nvinfo : EIATTR_FRAME_SIZE
	.align		4
.L_37:
        /*00e4*/ 	.byte	0x04, 0x11
        /*00e6*/ 	.short	(.L_39 - .L_38)
	.align		4
.L_38:
        /*00e8*/ 	.word	index@(_Z12reduce6_plusILj256ELj4EEvPiS0_i)
        /*00ec*/ 	.word	0x00000000


	//----- nvinfo : EIATTR_REGCOUNT
	.align		4
.L_39:
        /*00f0*/ 	.byte	0x04, 0x2f
        /*00f2*/ 	.short	(.L_41 - .L_40)
	.align		4
.L_40:
        /*00f4*/ 	.word	index@(_Z12reduce6_plusILj128ELj4EEvPiS0_i)
        /*00f8*/ 	.word	0x00000014


	//----- nvinfo : EIATTR_FRAME_SIZE
	.align		4
.L_41:
        /*00fc*/ 	.byte	0x04, 0x11
        /*00fe*/ 	.short	(.L_43 - .L_42)
	.align		4
.L_42:
        /*0100*/ 	.word	index@(_Z12reduce6_plusILj128ELj4EEvPiS0_i)
        /*0104*/ 	.word	0x00000000


	//----- nvinfo : EIATTR_MIN_STACK_SIZE
	.align		4
.L_43:
        /*0108*/ 	.byte	0x04, 0x12
        /*010a*/ 	.short	(.L_45 - .L_44)
	.align		4
.L_44:
        /*010c*/ 	.word	index@(_Z12reduce6_plusILj128ELj4EEvPiS0_i)
        /*0110*/ 	.word	0x00000000


	//----- nvinfo : EIATTR_MIN_STACK_SIZE
	.align		4
.L_45:
        /*0114*/ 	.byte	0x04, 0x12
        /*0116*/ 	.short	(.L_47 - .L_46)
	.align		4
.L_46:
        /*0118*/ 	.word	index@(_Z12reduce6_plusILj256ELj4EEvPiS0_i)
        /*011c*/ 	.word	0x00000000


	//----- nvinfo : EIATTR_MIN_STACK_SIZE
	.align		4
.L_47:
        /*0120*/ 	.byte	0x04, 0x12
        /*0122*/ 	.short	(.L_49 - .L_48)
	.align		4
.L_48:
        /*0124*/ 	.word	index@(_Z12reduce6_plusILj512ELj4EEvPiS0_i)
        /*0128*/ 	.word	0x00000000


	//----- nvinfo : EIATTR_MIN_STACK_SIZE
	.align		4
.L_49:
        /*012c*/ 	.byte	0x04, 0x12
        /*012e*/ 	.short	(.L_51 - .L_50)
	.align		4
.L_50:
        /*0130*/ 	.word	index@(_Z7reduce6ILj128EEvPiS0_i)
        /*0134*/ 	.word	0x00000000


	//----- nvinfo : EIATTR_MIN_STACK_SIZE
	.align		4
.L_51:
        /*0138*/ 	.byte	0x04, 0x12
        /*013a*/ 	.short	(.L_53 - .L_52)
	.align		4
.L_52:
        /*013c*/ 	.word	index@(_Z7reduce6ILj256EEvPiS0_i)
        /*0140*/ 	.word	0x00000000


	//----- nvinfo : EIATTR_MIN_STACK_SIZE
	.align		4
.L_53:
        /*0144*/ 	.byte	0x04, 0x12
        /*0146*/ 	.short	(.L_55 - .L_54)
	.align		4
.L_54:
        /*0148*/ 	.word	index@(_Z7reduce6ILj512EEvPiS0_i)
        /*014c*/ 	.word	0x00000000


	//----- nvinfo : EIATTR_MIN_STACK_SIZE
	.align		4
.L_55:
        /*0150*/ 	.byte	0x04, 0x12
        /*0152*/ 	.short	(.L_57 - .L_56)
	.align		4
.L_56:
        /*0154*/ 	.word	index@(_Z7reduce5PiS_i)
        /*0158*/ 	.word	0x00000000


	//----- nvinfo : EIATTR_MIN_STACK_SIZE
	.align		4
.L_57:
        /*015c*/ 	.byte	0x04, 0x12
        /*015e*/ 	.short	(.L_59 - .L_58)
	.align		4
.L_58:
        /*0160*/ 	.word	index@(_Z7reduce4PiS_i)
        /*0164*/ 	.word	0x00000000


	//----- nvinfo : EIATTR_MIN_STACK_SIZE
	.align		4
.L_59:
        /*0168*/ 	.byte	0x04, 0x12
        /*016a*/ 	.short	(.L_61 - .L_60)
	.align		4
.L_60:
        /*016c*/ 	.word	index@(_Z7reduce3PiS_i)
        /*0170*/ 	.word	0x00000000


	//----- nvinfo : EIATTR_MIN_STACK_SIZE
	.align		4
.L_61:
        /*0174*/ 	.byte	0x04, 0x12
        /*0176*/ 	.short	(.L_63 - .L_62)
	.align		4
.L_62:
        /*0178*/ 	.word	index@(_Z7reduce2PiS_i)
        /*017c*/ 	.word	0x00000000


	//----- nvinfo : EIATTR_MIN_STACK_SIZE
	.align		4
.L_63:
        /*0180*/ 	.byte	0x04, 0x12
        /*0182*/ 	.short	(.L_65 - .L_64)
	.align		4
.L_64:
        /*0184*/ 	.word	index@(_Z7reduce1PiS_i)
        /*0188*/ 	.word	0x00000000
.L_65:


//--------------------- .nv.compat                --------------------------
	.section	.nv.compat,"",@"SHT_CUDA_COMPAT_INFO"
	.align	4
        /*0000*/ 	.byte	0x02, 0x09, 0x00, 0x00, 0x02, 0x02, 0x01, 0x00, 0x02, 0x05, 0x05, 0x00, 0x03, 0x07, 0x01, 0x01
        /*0010*/ 	.byte	0x02, 0x03, 0x00, 0x00, 0x02, 0x06, 0x01, 0x00, 0x04, 0x0b, 0x08, 0x00, 0x09, 0x00, 0x00, 0x00
        /*0020*/ 	.byte	0x00, 0x00, 0x00, 0x00


//--------------------- .nv.info._Z12reduce6_plusILj128ELj4EEvPiS0_i --------------------------
	.section	.nv.info._Z12reduce6_plusILj128ELj4EEvPiS0_i,"",@"SHT_CUDA_INFO"
	.sectionflags	@""
	.align	4


	//----- nvinfo : EIATTR_CUDA_API_VERSION
	.align		4
        /*0000*/ 	.byte	0x04, 0x37
        /*0002*/ 	.short	(.L_67 - .L_66)
.L_66:
        /*0004*/ 	.word	0x00000082


	//----- nvinfo : EIATTR_KPARAM_INFO
	.align		4
.L_67:
        /*0008*/ 	.byte	0x04, 0x17
        /*000a*/ 	.short	(.L_69 - .L_68)
.L_68:
        /*000c*/ 	.word	0x00000000
        /*0010*/ 	.short	0x0002
        /*0012*/ 	.short	0x0010
        /*0014*/ 	.byte	0x00, 0xf0, 0x11, 0x00


	//----- nvinfo : EIATTR_KPARAM_INFO
	.align		4
.L_69:
        /*0018*/ 	.byte	0x04, 0x17
        /*001a*/ 	.short	(.L_71 - .L_70)
.L_70:
        /*001c*/ 	.word	0x00000000
        /*0020*/ 	.short	0x0001
        /*0022*/ 	.short	0x0008
        /*0024*/ 	.byte	0x00, 0xf5, 0x21, 0x00


	//----- nvinfo : EIATTR_KPARAM_INFO
	.align		4
.L_71:
        /*0028*/ 	.byte	0x04, 0x17
        /*002a*/ 	.short	(.L_73 - .L_72)
.L_72:
        /*002c*/ 	.word	0x00000000
        /*0030*/ 	.short	0x0000
        /*0032*/ 	.short	0x0000
        /*0034*/ 	.byte	0x00, 0xf5, 0x21, 0x00


	//----- nvinfo : EIATTR_SPARSE_MMA_MASK
	.align		4
.L_73:
        /*0038*/ 	.byte	0x03, 0x50
        /*003a*/ 	.short	0x0000


	//----- nvinfo : EIATTR_MAXREG_COUNT
	.align		4
        /*003c*/ 	.byte	0x03, 0x1b
        /*003e*/ 	.short	0x00ff


	//----- nvinfo : EIATTR_NUM_BARRIERS
	.align		4
        /*0040*/ 	.byte	0x02, 0x4c
        /*0042*/ 	.byte	0x01
	.zero		1


	//----- nvinfo : EIATTR_MERCURY_ISA_VERSION
	.align		4
        /*0044*/ 	.byte	0x03, 0x5f
        /*0046*/ 	.short	0x0101


	//----- nvinfo : EIATTR_VRC_CTA_INIT_COUNT
	.align		4
        /*0048*/ 	.byte	0x02, 0x4a
	.zero		1
	.zero		1


	//----- nvinfo : EIATTR_EXIT_INSTR_OFFSETS
	.align		4
        /*004c*/ 	.byte	0x04, 0x1c
        /*004e*/ 	.short	(.L_75 - .L_74)


	//   ....[0]....
.L_74:
        /*0050*/ 	.word	0x000002c0


	//   ....[1]....
        /*0054*/ 	.word	0x00000460


	//   ....[2]....
        /*0058*/ 	.word	0x000004b0


	//----- nvinfo : EIATTR_CBANK_PARAM_SIZE
	.align		4
.L_75:
        /*005c*/ 	.byte	0x03, 0x19
        /*005e*/ 	.short	0x0014


	//----- nvinfo : EIATTR_PARAM_CBANK
	.align		4
        /*0060*/ 	.byte	0x04, 0x0a
        /*0062*/ 	.short	(.L_77 - .L_76)
	.align		4
.L_76:
        /*0064*/ 	.word	index@(.nv.constant0._Z12reduce6_plusILj128ELj4EEvPiS0_i)
        /*0068*/ 	.short	0x0380
        /*006a*/ 	.short	0x0014


	//----- nvinfo : EIATTR_SW_WAR
	.align		4
.L_77:
        /*006c*/ 	.byte	0x04, 0x36
        /*006e*/ 	.short	(.L_79 - .L_78)
.L_78:
        /*0070*/ 	.word	0x00000008
.L_79:


//--------------------- .nv.info._Z12reduce6_plusILj256ELj4EEvPiS0_i --------------------------
	.section	.nv.info._Z12reduce6_plusILj256ELj4EEvPiS0_i,"",@"SHT_CUDA_INFO"
	.sectionflags	@""
	.align	4


	//----- nvinfo : EIATTR_CUDA_API_VERSION
	.align		4
        /*0000*/ 	.byte	0x04, 0x37
        /*0002*/ 	.short	(.L_81 - .L_80)
.L_80:
        /*0004*/ 	.word	0x00000082


	//----- nvinfo : EIATTR_KPARAM_INFO
	.align		4
.L_81:
        /*0008*/ 	.byte	0x04, 0x17
        /*000a*/ 	.short	(.L_83 - .L_82)
.L_82:
        /*000c*/ 	.word	0x00000000
        /*0010*/ 	.short	0x0002
        /*0012*/ 	.short	0x0010
        /*0014*/ 	.byte	0x00, 0xf0, 0x11, 0x00


	//----- nvinfo : EIATTR_KPARAM_INFO
	.align		4
.L_83:
        /*0018*/ 	.byte	0x04, 0x17
        /*001a*/ 	.short	(.L_85 - .L_84)
.L_84:
        /*001c*/ 	.word	0x00000000
        /*0020*/ 	.short	0x0001
        /*0022*/ 	.short	0x0008
        /*0024*/ 	.byte	0x00, 0xf5, 0x21, 0x00


	//----- nvinfo : EIATTR_KPARAM_INFO
	.align		4
.L_85:
        /*0028*/ 	.byte	0x04, 0x17
        /*002a*/ 	.short	(.L_87 - .L_86)
.L_86:
        /*002c*/ 	.word	0x00000000
        /*0030*/ 	.short	0x0000
        /*0032*/ 	.short	0x0000
        /*0034*/ 	.byte	0x00, 0xf5, 0x21, 0x00


	//----- nvinfo : EIATTR_SPARSE_MMA_MASK
	.align		4
.L_87:
        /*0038*/ 	.byte	0x03, 0x50
        /*003a*/ 	.short	0x0000


	//----- nvinfo : EIATTR_MAXREG_COUNT
	.align		4
        /*003c*/ 	.byte	0x03, 0x1b
        /*003e*/ 	.short	0x00ff


	//----- nvinfo : EIATTR_NUM_BARRIERS
	.align		4
        /*0040*/ 	.byte	0x02, 0x4c
        /*0042*/ 	.byte	0x01
	.zero		1


	//----- nvinfo : EIATTR_MERCURY_ISA_VERSION
	.align		4
        /*0044*/ 	.byte	0x03, 0x5f
        /*0046*/ 	.short	0x0101


	//----- nvinfo : EIATTR_VRC_CTA_INIT_COUNT
	.align		4
        /*0048*/ 	.byte	0x02, 0x4a
	.zero		1
	.zero		1


	//----- nvinfo : EIATTR_EXIT_INSTR_OFFSETS
	.align		4
        /*004c*/ 	.byte	0x04, 0x1c
        /*004e*/ 	.short	(.L_89 - .L_88)


	//   ....[0]....
.L_88:
        /*0050*/ 	.word	0x00000320


	//   ....[1]....
        /*0054*/ 	.word	0x000004c0


	//   ....[2]....
        /*0058*/ 	.word	0x00000510


	//----- nvinfo : EIATTR_CBANK_PARAM_SIZE
	.align		4
.L_89:
        /*005c*/ 	.byte	0x03, 0x19
        /*005e*/ 	.short	0x0014


	//----- nvinfo : EIATTR_PARAM_CBANK
	.align		4
        /*0060*/ 	.byte	0x04, 0x0a
        /*0062*/ 	.short	(.L_91 - .L_90)
	.align		4
.L_90:
        /*0064*/ 	.word	index@(.nv.constant0._Z12reduce6_plusILj256ELj4EEvPiS0_i)
        /*0068*/ 	.short	0x0380
        /*006a*/ 	.short	0x0014


	//----- nvinfo : EIATTR_SW_WAR
	.align		4
.L_91:
        /*006c*/ 	.byte	0x04, 0x36
        /*006e*/ 	.short	(.L_93 - .L_92)
.L_92:
        /*0070*/ 	.word	0x00000008
.L_93:


//--------------------- .nv.info._Z12reduce6_plusILj512ELj4EEvPiS0_i --------------------------
	.section	.nv.info._Z12reduce6_plusILj512ELj4EEvPiS0_i,"",@"SHT_CUDA_INFO"
	.sectionflags	@""
	.align	4


	//----- nvinfo : EIATTR_CUDA_API_VERSION
	.align		4
        /*0000*/ 	.byte	0x04, 0x37
        /*0002*/ 	.short	(.L_95 - .L_94)
.L_94:
        /*0004*/ 	.word	0x00000082


	//----- nvinfo : EIATTR_KPARAM_INFO
	.align		4
.L_95:
        /*0008*/ 	.byte	0x04, 0x17
        /*000a*/ 	.short	(.L_97 - .L_96)
.L_96:
        /*000c*/ 	.word	0x00000000
        /*0010*/ 	.short	0x0002
        /*0012*/ 	.short	0x0010
        /*0014*/ 	.byte	0x00, 0xf0, 0x11, 0x00


	//----- nvinfo : EIATTR_KPARAM_INFO
	.align		4
.L_97:
        /*0018*/ 	.byte	0x04, 0x17
        /*001a*/ 	.short	(.L_99 - .L_98)
.L_98:
        /*001c*/ 	.word	0x00000000
        /*0020*/ 	.short	0x0001
        /*0022*/ 	.short	0x0008
        /*0024*/ 	.byte	0x00, 0xf5, 0x21, 0x00


	//----- nvinfo : EIATTR_KPARAM_INFO
	.align		4
.L_99:
        /*0028*/ 	.byte	0x04, 0x17
        /*002a*/ 	.short	(.L_101 - .L_100)
.L_100:
        /*002c*/ 	.word	0x00000000
        /*0030*/ 	.short	0x0000
        /*0032*/ 	.short	0x0000
        /*0034*/ 	.byte	0x00, 0xf5, 0x21, 0x00


	//----- nvinfo : EIATTR_SPARSE_MMA_MASK
	.align		4
.L_101:
        /*0038*/ 	.byte	0x03, 0x50
        /*003a*/ 	.short	0x0000


	//----- nvinfo : EIATTR_MAXREG_COUNT
	.align		4
        /*003c*/ 	.byte	0x03, 0x1b
        /*003e*/ 	.short	0x00ff


	//----- nvinfo : EIATTR_NUM_BARRIERS
	.align		4
        /*0040*/ 	.byte	0x02, 0x4c
        /*0042*/ 	.byte	0x01
	.zero		1


	//----- nvinfo : EIATTR_MERCURY_ISA_VERSION
	.align		4
        /*0044*/ 	.byte	0x03, 0x5f
        /*0046*/ 	.short	0x0101


	//----- nvinfo : EIATTR_VRC_CTA_INIT_COUNT
	.align		4
        /*0048*/ 	.byte	0x02, 0x4a
	.zero		1
	.zero		1


	//----- nvinfo : EIATTR_EXIT_INSTR_OFFSETS
	.align		4
        /*004c*/ 	.byte	0x04, 0x1c
        /*004e*/ 	.short	(.L_103 - .L_102)


	//   ....[0]....
.L_102:
        /*0050*/ 	.word	0x00000380


	//   ....[1]....
        /*0054*/ 	.word	0x00000520


	//   ....[2]....
        /*0058*/ 	.word	0x00000570


	//----- nvinfo : EIATTR_CBANK_PARAM_SIZE
	.align		4
.L_103:
        /*005c*/ 	.byte	0x03, 0x19
        /*005e*/ 	.short	0x0014


	//----- nvinfo : EIATTR_PARAM_CBANK
	.align		4
        /*0060*/ 	.byte	0x04, 0x0a
        /*0062*/ 	.short	(.L_105 - .L_104)
	.align		4
.L_104:
        /*0064*/ 	.word	index@(.nv.constant0._Z12reduce6_plusILj512ELj4EEvPiS0_i)
        /*0068*/ 	.short	0x0380
        /*006a*/ 	.short	0x0014


	//----- nvinfo : EIATTR_SW_WAR
	.align		4
.L_105:
        /*006c*/ 	.byte	0x04, 0x36
        /*006e*/ 	.short	(.L_107 - .L_106)
.L_106:
        /*0070*/ 	.word	0x00000008
.L_107:


//--------------------- .nv.info._Z7reduce6ILj128EEvPiS0_i --------------------------
	.section	.nv.info._Z7reduce6ILj128EEvPiS0_i,"",@"SHT_CUDA_INFO"
	.sectionflags	@""
	.align	4


	//----- nvinfo : EIATTR_CUDA_API_VERSION
	.align		4
        /*0000*/ 	.byte	0x04, 0x37
        /*0002*/ 	.short	(.L_109 - .L_108)
.L_108:
        /*0004*/ 	.word	0x00000082


	//----- nvinfo : EIATTR_KPARAM_INFO
	.align		4
.L_109:
        /*0008*/ 	.byte	0x04, 0x17
        /*000a*/ 	.short	(.L_111 - .L_110)
.L_110:
        /*000c*/ 	.word	0x00000000
        /*0010*/ 	.short	0x0002
        /*0012*/ 	.short	0x0010
        /*0014*/ 	.byte	0x00, 0xf0, 0x11, 0x00


	//----- nvinfo : EIATTR_KPARAM_INFO
	.align		4
.L_111:
        /*0018*/ 	.byte	0x04, 0x17
        /*001a*/ 	.short	(.L_113 - .L_112)
.L_112:
        /*001c*/ 	.word	0x00000000
        /*0020*/ 	.short	0x0001
        /*0022*/ 	.short	0x0008
        /*0024*/ 	.byte	0x00, 0xf5, 0x21, 0x00


	//----- nvinfo : EIATTR_KPARAM_INFO
	.align		4
.L_113:
        /*0028*/ 	.byte	0x04, 0x17
        /*002a*/ 	.short	(.L_115 - .L_114)
.L_114:
        /*002c*/ 	.word	0x00000000
        /*0030*/ 	.short	0x0000
        /*0032*/ 	.short	0x0000
        /*0034*/ 	.byte	0x00, 0xf5, 0x21, 0x00


	//----- nvinfo : EIATTR_SPARSE_MMA_MASK
	.align		4
.L_115:
        /*0038*/ 	.byte	0x03, 0x50
        /*003a*/ 	.short	0x0000


	//----- nvinfo : EIATTR_MAXREG_COUNT
	.align		4
        /*003c*/ 	.byte	0x03, 0x1b
        /*003e*/ 	.short	0x00ff


	//----- nvinfo : EIATTR_NUM_BARRIERS
	.align		4
        /*0040*/ 	.byte	0x02, 0x4c
        /*0042*/ 	.byte	0x01
	.zero		1


	//----- nvinfo : EIATTR_MERCURY_ISA_VERSION
	.align		4
        /*0044*/ 	.byte	0x03, 0x5f
        /*0046*/ 	.short	0x0101


	//----- nvinfo : EIATTR_VRC_CTA_INIT_COUNT
	.align		4
        /*0048*/ 	.byte	0x02, 0x4a
	.zero		1
	.zero		1


	//----- nvinfo : EIATTR_EXIT_INSTR_OFFSETS
	.align		4
        /*004c*/ 	.byte	0x04, 0x1c
        /*004e*/ 	.short	(.L_117 - .L_116)


	//   ....[0]....
.L_116:
        /*0050*/ 	.word	0x00000240


	//   ....[1]....
        /*0054*/ 	.word	0x000003e0


	//   ....[2]....
        /*0058*/ 	.word	0x00000430


	//----- nvinfo : EIATTR_CRS_STACK_SIZE
	.align		4
.L_117:
        /*005c*/ 	.byte	0x04, 0x1e
        /*005e*/ 	.short	(.L_119 - .L_118)
.L_118:
        /*0060*/ 	.word	0x00000000


	//----- nvinfo : EIATTR_CBANK_PARAM_SIZE
	.align		4
.L_119:
        /*0064*/ 	.byte	0x03, 0x19
        /*0066*/ 	.short	0x0014


	//----- nvinfo : EIATTR_PARAM_CBANK
	.align		4
        /*0068*/ 	.byte	0x04, 0x0a
        /*006a*/ 	.short	(.L_121 - .L_120)
	.align		4
.L_120:
        /*006c*/ 	.word	index@(.nv.constant0._Z7reduce6ILj128EEvPiS0_i)
        /*0070*/ 	.short	0x0380
        /*0072*/ 	.short	0x0014


	//----- nvinfo : EIATTR_SW_WAR
	.align		4
.L_121:
        /*0074*/ 	.byte	0x04, 0x36
        /*0076*/ 	.short	(.L_123 - .L_122)
.L_122:
        /*0078*/ 	.word	0x00000008
.L_123:


//--------------------- .nv.info._Z7reduce6ILj256EEvPiS0_i --------------------------
	.section	.nv.info._Z7reduce6ILj256EEvPiS0_i,"",@"SHT_CUDA_INFO"
	.sectionflags	@""
	.align	4


	//----- nvinfo : EIATTR_CUDA_API_VERSION
	.align		4
        /*0000*/ 	.byte	0x04, 0x37
        /*0002*/ 	.short	(.L_125 - .L_124)
.L_124:
        /*0004*/ 	.word	0x00000082


	//----- nvinfo : EIATTR_KPARAM_INFO
	.align		4
.L_125:
        /*0008*/ 	.byte	0x04, 0x17
        /*000a*/ 	.short	(.L_127 - .L_126)
.L_126:
        /*000c*/ 	.word	0x00000000
        /*0010*/ 	.short	0x0002
        /*0012*/ 	.short	0x0010
        /*0014*/ 	.byte	0x00, 0xf0, 0x11, 0x00


	//----- nvinfo : EIATTR_KPARAM_INFO
	.align		4
.L_127:
        /*0018*/ 	.byte	0x04, 0x17
        /*001a*/ 	.short	(.L_129 - .L_128)
.L_128:
        /*001c*/ 	.word	0x00000000
        /*0020*/ 	.short	0x0001
        /*0022*/ 	.short	0x0008
        /*0024*/ 	.byte	0x00, 0xf5, 0x21, 0x00


	//----- nvinfo : EIATTR_KPARAM_INFO
	.align		4
.L_129:
        /*0028*/ 	.byte	0x04, 0x17
        /*002a*/ 	.short	(.L_131 - .L_130)
.L_130:
        /*002c*/ 	.word	0x00000000
        /*0030*/ 	.short	0x0000
        /*0032*/ 	.short	0x0000
        /*0034*/ 	.byte	0x00, 0xf5, 0x21, 0x00


	//----- nvinfo : EIATTR_SPARSE_MMA_MASK
	.align		4
.L_131:
        /*0038*/ 	.byte	0x03, 0x50
        /*003a*/ 	.short	0x0000


	//----- nvinfo : EIATTR_MAXREG_COUNT
	.align		4
        /*003c*/ 	.byte	0x03, 0x1b
        /*003e*/ 	.short	0x00ff


	//----- nvinfo : EIATTR_NUM_BARRIERS
	.align		4
        /*0040*/ 	.byte	0x02, 0x4c
        /*0042*/ 	.byte	0x01
	.zero		1


	//----- nvinfo : EIATTR_MERCURY_ISA_VERSION
	.align		4
        /*0044*/ 	.byte	0x03, 0x5f
        /*0046*/ 	.short	0x0101


	//----- nvinfo : EIATTR_VRC_CTA_INIT_COUNT
	.align		4
        /*0048*/ 	.byte	0x02, 0x4a
	.zero		1
	.zero		1


	//----- nvinfo : EIATTR_EXIT_INSTR_OFFSETS
	.align		4
        /*004c*/ 	.byte	0x04, 0x1c
        /*004e*/ 	.short	(.L_133 - .L_132)


	//   ....[0]....
.L_132:
        /*0050*/ 	.word	0x000002a0


	//   ....[1]....
        /*0054*/ 	.word	0x00000440


	//   ....[2]....
        /*0058*/ 	.word	0x00000490


	//----- nvinfo : EIATTR_CRS_STACK_SIZE
	.align		4
.L_133:
        /*005c*/ 	.byte	0x04, 0x1e
        /*005e*/ 	.short	(.L_135 - .L_134)
.L_134:
        /*0060*/ 	.word	0x00000000


	//----- nvinfo : EIATTR_CBANK_PARAM_SIZE
	.align		4
.L_135:
        /*0064*/ 	.byte	0x03, 0x19
        /*0066*/ 	.short	0x0014


	//----- nvinfo : EIATTR_PARAM_CBANK
	.align		4
        /*0068*/ 	.byte	0x04, 0x0a
        /*006a*/ 	.short	(.L_137 - .L_136)
	.align		4
.L_136:
        /*006c*/ 	.word	index@(.nv.constant0._Z7reduce6ILj256EEvPiS0_i)
        /*0070*/ 	.short	0x0380
        /*0072*/ 	.short	0x0014


	//----- nvinfo : EIATTR_SW_WAR
	.align		4
.L_137:
        /*0074*/ 	.byte	0x04, 0x36
        /*0076*/ 	.short	(.L_139 - .L_138)
.L_138:
        /*0078*/ 	.word	0x00000008
.L_139:


//--------------------- .nv.info._Z7reduce6ILj512EEvPiS0_i --------------------------
	.section	.nv.info._Z7reduce6ILj512EEvPiS0_i,"",@"SHT_CUDA_INFO"
	.sectionflags	@""
	.align	4


	//----- nvinfo : EIATTR_CUDA_API_VERSION
	.align		4
        /*0000*/ 	.byte	0x04, 0x37
        /*0002*/ 	.short	(.L_141 - .L_140)
.L_140:
        /*0004*/ 	.word	0x00000082


	//----- nvinfo : EIATTR_KPARAM_INFO
	.align		4
.L_141:
        /*0008*/ 	.byte	0x04, 0x17
        /*000a*/ 	.short	(.L_143 - .L_142)
.L_142:
        /*000c*/ 	.word	0x00000000
        /*0010*/ 	.short	0x0002
        /*0012*/ 	.short	0x0010
        /*0014*/ 	.byte	0x00, 0xf0, 0x11, 0x00


	//----- nvinfo : EIATTR_KPARAM_INFO
	.align		4
.L_143:
        /*0018*/ 	.byte	0x04, 0x17
        /*001a*/ 	.short	(.L_145 - .L_144)
.L_144:
        /*001c*/ 	.word	0x00000000
        /*0020*/ 	.short	0x0001
        /*0022*/ 	.short	0x0008
        /*0024*/ 	.byte	0x00, 0xf5, 0x21, 0x00


	//----- nvinfo : EIATTR_KPARAM_INFO
	.align		4
.L_145:
        /*0028*/ 	.byte	0x04, 0x17
        /*002a*/ 	.short	(.L_147 - .L_146)
.L_146:
        /*002c*/ 	.word	0x00000000
        /*0030*/ 	.short	0x0000
        /*0032*/ 	.short	0x0000
        /*0034*/ 	.byte	0x00, 0xf5, 0x21, 0x00


	//----- nvinfo : EIATTR_SPARSE_MMA_MASK
	.align		4
.L_147:
        /*0038*/ 	.byte	0x03, 0x50
        /*003a*/ 	.short	0x0000


	//----- nvinfo : EIATTR_MAXREG_COUNT
	.align		4
        /*003c*/ 	.byte	0x03, 0x1b
        /*003e*/ 	.short	0x00ff


	//----- nvinfo : EIATTR_NUM_BARRIERS
	.align		4
        /*0040*/ 	.byte	0x02, 0x4c
        /*0042*/ 	.byte	0x01
	.zero		1


	//----- nvinfo : EIATTR_MERCURY_ISA_VERSION
	.align		4
        /*0044*/ 	.byte	0x03, 0x5f
        /*0046*/ 	.short	0x0101


	//----- nvinfo : EIATTR_VRC_CTA_INIT_COUNT
	.align		4
        /*0048*/ 	.byte	0x02, 0x4a
	.zero		1
	.zero		1


	//----- nvinfo : EIATTR_EXIT_INSTR_OFFSETS
	.align		4
        /*004c*/ 	.byte	0x04, 0x1c
        /*004e*/ 	.short	(.L_149 - .L_148)


	//   ....[0]....
.L_148:
        /*0050*/ 	.word	0x00000300


	//   ....[1]....
        /*0054*/ 	.word	0x000004a0


	//   ....[2]....
        /*0058*/ 	.word	0x000004f0


	//----- nvinfo : EIATTR_CRS_STACK_SIZE
	.align		4
.L_149:
        /*005c*/ 	.byte	0x04, 0x1e
        /*005e*/ 	.short	(.L_151 - .L_150)
.L_150:
        /*0060*/ 	.word	0x00000000


	//----- nvinfo : EIATTR_CBANK_PARAM_SIZE
	.align		4
.L_151:
        /*0064*/ 	.byte	0x03, 0x19
        /*0066*/ 	.short	0x0014


	//----- nvinfo : EIATTR_PARAM_CBANK
	.align		4
        /*0068*/ 	.byte	0x04, 0x0a
        /*006a*/ 	.short	(.L_153 - .L_152)
	.align		4
.L_152:
        /*006c*/ 	.word	index@(.nv.constant0._Z7reduce6ILj512EEvPiS0_i)
        /*0070*/ 	.short	0x0380
        /*0072*/ 	.short	0x0014


	//----- nvinfo : EIATTR_SW_WAR
	.align		4
.L_153:
        /*0074*/ 	.byte	0x04, 0x36
        /*0076*/ 	.short	(.L_155 - .L_154)
.L_154:
        /*0078*/ 	.word	0x00000008
.L_155:


//--------------------- .nv.info._Z7reduce5PiS_i  --------------------------
	.section	.nv.info._Z7reduce5PiS_i,"",@"SHT_CUDA_INFO"
	.sectionflags	@""
	.align	4


	//----- nvinfo : EIATTR_CUDA_API_VERSION
	.align		4
        /*0000*/ 	.byte	0x04, 0x37
        /*0002*/ 	.short	(.L_157 - .L_156)
.L_156:
        /*0004*/ 	.word	0x00000082


	//----- nvinfo : EIATTR_KPARAM_INFO
	.align		4
.L_157:
        /*0008*/ 	.byte	0x04, 0x17
        /*000a*/ 	.short	(.L_159 - .L_158)
.L_158:
        /*000c*/ 	.word	0x00000000
        /*0010*/ 	.short	0x0002
        /*0012*/ 	.short	0x0010
        /*0014*/ 	.byte	0x00, 0xf0, 0x11, 0x00


	//----- nvinfo : EIATTR_KPARAM_INFO
	.align		4
.L_159:
        /*0018*/ 	.byte	0x04, 0x17
        /*001a*/ 	.short	(.L_161 - .L_160)
.L_160:
        /*001c*/ 	.word	0x00000000
        /*0020*/ 	.short	0x0001
        /*0022*/ 	.short	0x0008
        /*0024*/ 	.byte	0x00, 0xf5, 0x21, 0x00


	//----- nvinfo : EIATTR_KPARAM_INFO
	.align		4
.L_161:
        /*0028*/ 	.byte	0x04, 0x17
        /*002a*/ 	.short	(.L_163 - .L_162)
.L_162:
        /*002c*/ 	.word	0x00000000
        /*0030*/ 	.short	0x0000
        /*0032*/ 	.short	0x0000
        /*0034*/ 	.byte	0x00, 0xf5, 0x21, 0x00


	//----- nvinfo : EIATTR_SPARSE_MMA_MASK
	.align		4
.L_163:
        /*0038*/ 	.byte	0x03, 0x50
        /*003a*/ 	.short	0x0000


	//----- nvinfo : EIATTR_MAXREG_COUNT
	.align		4
        /*003c*/ 	.byte	0x03, 0x1b
        /*003e*/ 	.short	0x00ff


	//----- nvinfo : EIATTR_NUM_BARRIERS
	.align		4
        /*0040*/ 	.byte	0x02, 0x4c
        /*0042*/ 	.byte	0x01
	.zero		1


	//----- nvinfo : EIATTR_MERCURY_ISA_VERSION
	.align		4
        /*0044*/ 	.byte	0x03, 0x5f
        /*0046*/ 	.short	0x0101


	//----- nvinfo : EIATTR_VRC_CTA_INIT_COUNT
	.align		4
        /*0048*/ 	.byte	0x02, 0x4a
	.zero		1
	.zero		1


	//----- nvinfo : EIATTR_EXIT_INSTR_OFFSETS
	.align		4
        /*004c*/ 	.byte	0x04, 0x1c
        /*004e*/ 	.short	(.L_165 - .L_164)


	//   ....[0]....
.L_164:
        /*0050*/ 	.word	0x000002c0


	//   ....[1]....
        /*0054*/ 	.word	0x00000460


	//   ....[2]....
        /*0058*/ 	.word	0x000004e0


	//----- nvinfo : EIATTR_CRS_STACK_SIZE
	.align		4
.L_165:
        /*005c*/ 	.byte	0x04, 0x1e
        /*005e*/ 	.short	(.L_167 - .L_166)
.L_166:
        /*0060*/ 	.word	0x00000000


	//----- nvinfo : EIATTR_CBANK_PARAM_SIZE
	.align		4
.L_167:
        /*0064*/ 	.byte	0x03, 0x19
        /*0066*/ 	.short	0x0014


	//----- nvinfo : EIATTR_PARAM_CBANK
	.align		4
        /*0068*/ 	.byte	0x04, 0x0a
        /*006a*/ 	.short	(.L_169 - .L_168)
	.align		4
.L_168:
        /*006c*/ 	.word	index@(.nv.constant0._Z7reduce5PiS_i)
        /*0070*/ 	.short	0x0380
        /*0072*/ 	.short	0x0014


	//----- nvinfo : EIATTR_SW_WAR
	.align		4
.L_169:
        /*0074*/ 	.byte	0x04, 0x36
        /*0076*/ 	.short	(.L_171 - .L_170)
.L_170:
        /*0078*/ 	.word	0x00000008
.L_171:


//--------------------- .nv.info._Z7reduce4PiS_i  --------------------------
	.section	.nv.info._Z7reduce4PiS_i,"",@"SHT_CUDA_INFO"
	.sectionflags	@""
	.align	4


	//----- nvinfo : EIATTR_CUDA_API_VERSION
	.align		4
        /*0000*/ 	.byte	0x04, 0x37
        /*0002*/ 	.short	(.L_173 - .L_172)
.L_172:
        /*0004*/ 	.word	0x00000082


	//----- nvinfo : EIATTR_KPARAM_INFO
	.align		4
.L_173:
        /*0008*/ 	.byte	0x04, 0x17
        /*000a*/ 	.short	(.L_175 - .L_174)
.L_174:
        /*000c*/ 	.word	0x00000000
        /*0010*/ 	.short	0x0002
        /*0012*/ 	.short	0x0010
        /*0014*/ 	.byte	0x00, 0xf0, 0x11, 0x00


	//----- nvinfo : EIATTR_KPARAM_INFO
	.align		4
.L_175:
        /*0018*/ 	.byte	0x04, 0x17
        /*001a*/ 	.short	(.L_177 - .L_176)
.L_176:
        /*001c*/ 	.word	0x00000000
        /*0020*/ 	.short	0x0001
        /*0022*/ 	.short	0x0008
        /*0024*/ 	.byte	0x00, 0xf5, 0x21, 0x00


	//----- nvinfo : EIATTR_KPARAM_INFO
	.align		4
.L_177:
        /*0028*/ 	.byte	0x04, 0x17
        /*002a*/ 	.short	(.L_179 - .L_178)
.L_178:
        /*002c*/ 	.word	0x00000000
        /*0030*/ 	.short	0x0000
        /*0032*/ 	.short	0x0000
        /*0034*/ 	.byte	0x00, 0xf5, 0x21, 0x00


	//----- nvinfo : EIATTR_SPARSE_MMA_MASK
	.align		4
.L_179:
        /*0038*/ 	.byte	0x03, 0x50
        /*003a*/ 	.short	0x0000


	//----- nvinfo : EIATTR_MAXREG_COUNT
	.align		4
        /*003c*/ 	.byte	0x03, 0x1b
        /*003e*/ 	.short	0x00ff


	//----- nvinfo : EIATTR_NUM_BARRIERS
	.align		4
        /*0040*/ 	.byte	0x02, 0x4c
        /*0042*/ 	.byte	0x01
	.zero		1


	//----- nvinfo : EIATTR_MERCURY_ISA_VERSION
	.align		4
        /*0044*/ 	.byte	0x03, 0x5f
        /*0046*/ 	.short	0x0101


	//----- nvinfo : EIATTR_VRC_CTA_INIT_COUNT
	.align		4
        /*0048*/ 	.byte	0x02, 0x4a
	.zero		1
	.zero		1


	//----- nvinfo : EIATTR_EXIT_INSTR_OFFSETS
	.align		4
        /*004c*/ 	.byte	0x04, 0x1c
        /*004e*/ 	.short	(.L_181 - .L_180)


	//   ....[0]....
.L_180:
        /*0050*/ 	.word	0x000002c0


	//   ....[1]....
        /*0054*/ 	.word	0x00000340


	//----- nvinfo : EIATTR_CRS_STACK_SIZE
	.align		4
.L_181:
        /*0058*/ 	.byte	0x04, 0x1e
        /*005a*/ 	.short	(.L_183 - .L_182)
.L_182:
        /*005c*/ 	.word	0x00000000


	//----- nvinfo : EIATTR_CBANK_PARAM_SIZE
	.align		4
.L_183:
        /*0060*/ 	.byte	0x03, 0x19
        /*0062*/ 	.short	0x0014


	//----- nvinfo : EIATTR_PARAM_CBANK
	.align		4
        /*0064*/ 	.byte	0x04, 0x0a
        /*0066*/ 	.short	(.L_185 - .L_184)
	.align		4
.L_184:
        /*0068*/ 	.word	index@(.nv.constant0._Z7reduce4PiS_i)
        /*006c*/ 	.short	0x0380
        /*006e*/ 	.short	0x0014


	//----- nvinfo : EIATTR_SW_WAR
	.align		4
.L_185:
        /*0070*/ 	.byte	0x04, 0x36
        /*0072*/ 	.short	(.L_187 - .L_186)
.L_186:
        /*0074*/ 	.word	0x00000008
.L_187:


//--------------------- .nv.info._Z7reduce3PiS_i  --------------------------
	.section	.nv.info._Z7reduce3PiS_i,"",@"SHT_CUDA_INFO"
	.sectionflags	@""
	.align	4


	//----- nvinfo : EIATTR_CUDA_API_VERSION
	.align		4
        /*0000*/ 	.byte	0x04, 0x37
        /*0002*/ 	.short	(.L_189 - .L_188)
.L_188:
        /*0004*/ 	.word	0x00000082


	//----- nvinfo : EIATTR_KPARAM_INFO
	.align		4
.L_189:
        /*0008*/ 	.byte	0x04, 0x17
        /*000a*/ 	.short	(.L_191 - .L_190)
.L_190:
        /*000c*/ 	.word	0x00000000
        /*0010*/ 	.short	0x0002
        /*0012*/ 	.short	0x0010
        /*0014*/ 	.byte	0x00, 0xf0, 0x11, 0x00


	//----- nvinfo : EIATTR_KPARAM_INFO
	.align		4
.L_191:
        /*0018*/ 	.byte	0x04, 0x17
        /*001a*/ 	.short	(.L_193 - .L_192)
.L_192:
        /*001c*/ 	.word	0x00000000
        /*0020*/ 	.short	0x0001
        /*0022*/ 	.short	0x0008
        /*0024*/ 	.byte	0x00, 0xf5, 0x21, 0x00


	//----- nvinfo : EIATTR_KPARAM_INFO
	.align		4
.L_193:
        /*0028*/ 	.byte	0x04, 0x17
        /*002a*/ 	.short	(.L_195 - .L_194)
.L_194:
        /*002c*/ 	.word	0x00000000
        /*0030*/ 	.short	0x0000
        /*0032*/ 	.short	0x0000
        /*0034*/ 	.byte	0x00, 0xf5, 0x21, 0x00


	//----- nvinfo : EIATTR_SPARSE_MMA_MASK
	.align		4
.L_195:
        /*0038*/ 	.byte	0x03, 0x50
        /*003a*/ 	.short	0x0000


	//----- nvinfo : EIATTR_MAXREG_COUNT
	.align		4
        /*003c*/ 	.byte	0x03, 0x1b
        /*003e*/ 	.short	0x00ff


	//----- nvinfo : EIATTR_NUM_BARRIERS
	.align		4
        /*0040*/ 	.byte	0x02, 0x4c
        /*0042*/ 	.byte	0x01
	.zero		1


	//----- nvinfo : EIATTR_MERCURY_ISA_VERSION
	.align		4
        /*0044*/ 	.byte	0x03, 0x5f
        /*0046*/ 	.short	0x0101


	//----- nvinfo : EIATTR_VRC_CTA_INIT_COUNT
	.align		4
        /*0048*/ 	.byte	0x02, 0x4a
	.zero		1
	.zero		1


	//----- nvinfo : EIATTR_EXIT_INSTR_OFFSETS
	.align		4
        /*004c*/ 	.byte	0x04, 0x1c
        /*004e*/ 	.short	(.L_197 - .L_196)


	//   ....[0]....
.L_196:
        /*0050*/ 	.word	0x00000210


	//   ....[1]....
        /*0054*/ 	.word	0x00000290


	//----- nvinfo : EIATTR_CBANK_PARAM_SIZE
	.align		4
.L_197:
        /*0058*/ 	.byte	0x03, 0x19
        /*005a*/ 	.short	0x0014


	//----- nvinfo : EIATTR_PARAM_CBANK
	.align		4
        /*005c*/ 	.byte	0x04, 0x0a
        /*005e*/ 	.short	(.L_199 - .L_198)
	.align		4
.L_198:
        /*0060*/ 	.word	index@(.nv.constant0._Z7reduce3PiS_i)
        /*0064*/ 	.short	0x0380
        /*0066*/ 	.short	0x0014


	//----- nvinfo : EIATTR_SW_WAR
	.align		4
.L_199:
        /*0068*/ 	.byte	0x04, 0x36
        /*006a*/ 	.short	(.L_201 - .L_200)
.L_200:
        /*006c*/ 	.word	0x00000008
.L_201:


//--------------------- .nv.info._Z7reduce2PiS_i  --------------------------
	.section	.nv.info._Z7reduce2PiS_i,"",@"SHT_CUDA_INFO"
	.sectionflags	@""
	.align	4


	//----- nvinfo : EIATTR_CUDA_API_VERSION
	.align		4
        /*0000*/ 	.byte	0x04, 0x37
        /*0002*/ 	.short	(.L_203 - .L_202)
.L_202:
        /*0004*/ 	.word	0x00000082


	//----- nvinfo : EIATTR_KPARAM_INFO
	.align		4
.L_203:
        /*0008*/ 	.byte	0x04, 0x17
        /*000a*/ 	.short	(.L_205 - .L_204)
.L_204:
        /*000c*/ 	.word	0x00000000
        /*0010*/ 	.short	0x0002
        /*0012*/ 	.short	0x0010
        /*0014*/ 	.byte	0x00, 0xf0, 0x11, 0x00


	//----- nvinfo : EIATTR_KPARAM_INFO
	.align		4
.L_205:
        /*0018*/ 	.byte	0x04, 0x17
        /*001a*/ 	.short	(.L_207 - .L_206)
.L_206:
        /*001c*/ 	.word	0x00000000
        /*0020*/ 	.short	0x0001
        /*0022*/ 	.short	0x0008
        /*0024*/ 	.byte	0x00, 0xf5, 0x21, 0x00


	//----- nvinfo : EIATTR_KPARAM_INFO
	.align		4
.L_207:
        /*0028*/ 	.byte	0x04, 0x17
        /*002a*/ 	.short	(.L_209 - .L_208)
.L_208:
        /*002c*/ 	.word	0x00000000
        /*0030*/ 	.short	0x0000
        /*0032*/ 	.short	0x0000
        /*0034*/ 	.byte	0x00, 0xf5, 0x21, 0x00


	//----- nvinfo : EIATTR_SPARSE_MMA_MASK
	.align		4
.L_209:
        /*0038*/ 	.byte	0x03, 0x50
        /*003a*/ 	.short	0x0000


	//----- nvinfo : EIATTR_MAXREG_COUNT
	.align		4
        /*003c*/ 	.byte	0x03, 0x1b
        /*003e*/ 	.short	0x00ff


	//----- nvinfo : EIATTR_NUM_BARRIERS
	.align		4
        /*0040*/ 	.byte	0x02, 0x4c
        /*0042*/ 	.byte	0x01
	.zero		1


	//----- nvinfo : EIATTR_MERCURY_ISA_VERSION
	.align		4
        /*0044*/ 	.byte	0x03, 0x5f
        /*0046*/ 	.short	0x0101


	//----- nvinfo : EIATTR_VRC_CTA_INIT_COUNT
	.align		4
        /*0048*/ 	.byte	0x02, 0x4a
	.zero		1
	.zero		1


	//----- nvinfo : EIATTR_EXIT_INSTR_OFFSETS
	.align		4
        /*004c*/ 	.byte	0x04, 0x1c
        /*004e*/ 	.short	(.L_211 - .L_210)


	//   ....[0]....
.L_210:
        /*0050*/ 	.word	0x00000240


	//   ....[1]....
        /*0054*/ 	.word	0x000002c0


	//----- nvinfo : EIATTR_CBANK_PARAM_SIZE
	.align		4
.L_211:
        /*0058*/ 	.byte	0x03, 0x19
        /*005a*/ 	.short	0x0014


	//----- nvinfo : EIATTR_PARAM_CBANK
	.align		4
        /*005c*/ 	.byte	0x04, 0x0a
        /*005e*/ 	.short	(.L_213 - .L_212)
	.align		4
.L_212:
        /*0060*/ 	.word	index@(.nv.constant0._Z7reduce2PiS_i)
        /*0064*/ 	.short	0x0380
        /*0066*/ 	.short	0x0014


	//----- nvinfo : EIATTR_SW_WAR
	.align		4
.L_213:
        /*0068*/ 	.byte	0x04, 0x36
        /*006a*/ 	.short	(.L_215 - .L_214)
.L_214:
        /*006c*/ 	.word	0x00000008
.L_215:


//--------------------- .nv.info._Z7reduce1PiS_i  --------------------------
	.section	.nv.info._Z7reduce1PiS_i,"",@"SHT_CUDA_INFO"
	.sectionflags	@""
	.align	4


	//----- nvinfo : EIATTR_CUDA_API_VERSION
	.align		4
        /*0000*/ 	.byte	0x04, 0x37
        /*0002*/ 	.short	(.L_217 - .L_216)
.L_216:
        /*0004*/ 	.word	0x00000082


	//----- nvinfo : EIATTR_KPARAM_INFO
	.align		4
.L_217:
        /*0008*/ 	.byte	0x04, 0x17
        /*000a*/ 	.short	(.L_219 - .L_218)
.L_218:
        /*000c*/ 	.word	0x00000000
        /*0010*/ 	.short	0x0002
        /*0012*/ 	.short	0x0010
        /*0014*/ 	.byte	0x00, 0xf0, 0x11, 0x00


	//----- nvinfo : EIATTR_KPARAM_INFO
	.align		4
.L_219:
        /*0018*/ 	.byte	0x04, 0x17
        /*001a*/ 	.short	(.L_221 - .L_220)
.L_220:
        /*001c*/ 	.word	0x00000000
        /*0020*/ 	.short	0x0001
        /*0022*/ 	.short	0x0008
        /*0024*/ 	.byte	0x00, 0xf5, 0x21, 0x00


	//----- nvinfo : EIATTR_KPARAM_INFO
	.align		4
.L_221:
        /*0028*/ 	.byte	0x04, 0x17
        /*002a*/ 	.short	(.L_223 - .L_222)
.L_222:
        /*002c*/ 	.word	0x00000000
        /*0030*/ 	.short	0x0000
        /*0032*/ 	.short	0x0000
        /*0034*/ 	.byte	0x00, 0xf5, 0x21, 0x00


	//----- nvinfo : EIATTR_SPARSE_MMA_MASK
	.align		4
.L_223:
        /*0038*/ 	.byte	0x03, 0x50
        /*003a*/ 	.short	0x0000


	//----- nvinfo : EIATTR_MAXREG_COUNT
	.align		4
        /*003c*/ 	.byte	0x03, 0x1b
        /*003e*/ 	.short	0x00ff


	//----- nvinfo : EIATTR_NUM_BARRIERS
	.align		4
        /*0040*/ 	.byte	0x02, 0x4c
        /*0042*/ 	.byte	0x01
	.zero		1


	//----- nvinfo : EIATTR_MERCURY_ISA_VERSION
	.align		4
        /*0044*/ 	.byte	0x03, 0x5f
        /*0046*/ 	.short	0x0101


	//----- nvinfo : EIATTR_VRC_CTA_INIT_COUNT
	.align		4
        /*0048*/ 	.byte	0x02, 0x4a
	.zero		1
	.zero		1


	//----- nvinfo : EIATTR_EXIT_INSTR_OFFSETS
	.align		4
        /*004c*/ 	.byte	0x04, 0x1c
        /*004e*/ 	.short	(.L_225 - .L_224)


	//   ....[0]....
.L_224:
        /*0050*/ 	.word	0x00000220


	//   ....[1]....
        /*0054*/ 	.word	0x000002a0


	//----- nvinfo : EIATTR_CBANK_PARAM_SIZE
	.align		4
.L_225:
        /*0058*/ 	.byte	0x03, 0x19
        /*005a*/ 	.short	0x0014


	//----- nvinfo : EIATTR_PARAM_CBANK
	.align		4
        /*005c*/ 	.byte	0x04, 0x0a
        /*005e*/ 	.short	(.L_227 - .L_226)
	.align		4
.L_226:
        /*0060*/ 	.word	index@(.nv.constant0._Z7reduce1PiS_i)
        /*0064*/ 	.short	0x0380
        /*0066*/ 	.short	0x0014


	//----- nvinfo : EIATTR_SW_WAR
	.align		4
.L_227:
        /*0068*/ 	.byte	0x04, 0x36
        /*006a*/ 	.short	(.L_229 - .L_228)
.L_228:
        /*006c*/ 	.word	0x00000008
.L_229:


//--------------------- .nv.callgraph             --------------------------
	.section	.nv.callgraph,"",@"SHT_CUDA_CALLGRAPH"
	.align	4
	.sectionentsize	8
	.align		4
        /*0000*/ 	.word	0x00000000
	.align		4
        /*0004*/ 	.word	0xffffffff
	.align		4
        /*0008*/ 	.word	0x00000000
	.align		4
        /*000c*/ 	.word	0xfffffffe
	.align		4
        /*0010*/ 	.word	0x00000000
	.align		4
        /*0014*/ 	.word	0xfffffffd
	.align		4
        /*0018*/ 	.word	0x00000000
	.align		4
        /*001c*/ 	.word	0xfffffffc


//--------------------- .text._Z12reduce6_plusILj128ELj4EEvPiS0_i --------------------------
	.section	.text._Z12reduce6_plusILj128ELj4EEvPiS0_i,"ax",@progbits
	.align	128
        .global         _Z12reduce6_plusILj128ELj4EEvPiS0_i
        .type           _Z12reduce6_plusILj128ELj4EEvPiS0_i,@function
        .size           _Z12reduce6_plusILj128ELj4EEvPiS0_i,(.L_x_36 - _Z12reduce6_plusILj128ELj4EEvPiS0_i)
        .other          _Z12reduce6_plusILj128ELj4EEvPiS0_i,@"STO_CUDA_ENTRY STV_DEFAULT"
_Z12reduce6_plusILj128ELj4EEvPiS0_i:
.text._Z12reduce6_plusILj128ELj4EEvPiS0_i:
[----:B------:R-:W-:Y:S01]  /*0000*/  LDC R1, c[0x0][0x37c] ;  /* 0x0000df00ff017b82 */ /* 0x000fe20000000800 */
[----:B------:R-:W0:Y:S01]  /*0010*/  S2R R0, SR_CTAID.X ;  /* 0x0000000000007919 */ /* 0x000e220000002500 */
[----:B------:R-:W0:Y:S01]  /*0020*/  LDCU UR4, c[0x0][0x360] ;  /* 0x00006c00ff0477ac */ /* 0x000e220008000800 */
[----:B------:R-:W1:Y:S01]  /*0030*/  S2R R4, SR_TID.X ;  /* 0x0000000000047919 */ /* 0x000e620000002100 */
[----:B------:R-:W2:Y:S01]  /*0040*/  LDCU UR5, c[0x0][0x390] ;  /* 0x00007200ff0577ac */ /* 0x000ea20008000800 */
[----:B------:R-:W3:Y:S01]  /*0050*/  LDCU.64 UR6, c[0x0][0x358] ;  /* 0x00006b00ff0677ac */ /* 0x000ee20008000a00 */
[----:B0-----:R-:W-:-:S04]  /*0060*/  IMAD R3, R0, UR4, RZ ;  /* 0x0000000400037c24 */ /* 0x001fc8000f8e02ff */
[----:B-1----:R-:W-:-:S05]  /*0070*/  IMAD R5, R3, 0x4, R4 ;  /* 0x0000000403057824 */ /* 0x002fca00078e0204 */
[C---:B------:R-:W-:Y:S02]  /*0080*/  IADD3 R13, PT, PT, R5.reuse, UR4, RZ ;  /* 0x00000004050d7c10 */ /* 0x040fe4000fffe0ff */
[----:B--2---:R-:W-:Y:S02]  /*0090*/  ISETP.GE.U32.AND P2, PT, R5, UR5, PT ;  /* 0x0000000505007c0c */ /* 0x004fe4000bf46070 */
[C---:B------:R-:W-:Y:S01]  /*00a0*/  ISETP.GE.U32.AND P3, PT, R13.reuse, UR5, PT ;  /* 0x000000050d007c0c */ /* 0x040fe2000bf66070 */
[----:B------:R-:W-:-:S05]  /*00b0*/  VIADD R15, R13, UR4 ;  /* 0x000000040d0f7c36 */ /* 0x000fca0008000000 */
[C---:B------:R-:W-:Y:S02]  /*00c0*/  ISETP.GE.U32.AND P1, PT, R15.reuse, UR5, PT ;  /* 0x000000050f007c0c */ /* 0x040fe4000bf26070 */
[----:B------:R-:W-:-:S03]  /*00d0*/  IADD3 R17, PT, PT, R15, UR4, RZ ;  /* 0x000000040f117c10 */ /* 0x000fc6000fffe0ff */
[----:B------:R-:W0:Y:S01]  /*00e0*/  @!P2 LDC.64 R6, c[0x0][0x380] ;  /* 0x0000e000ff06ab82 */ /* 0x000e220000000a00 */
[----:B------:R-:W-:-:S07]  /*00f0*/  ISETP.GE.U32.AND P0, PT, R17, UR5, PT ;  /* 0x0000000511007c0c */ /* 0x000fce000bf06070 */
[----:B------:R-:W1:Y:S08]  /*0100*/  @!P3 LDC.64 R8, c[0x0][0x380] ;  /* 0x0000e000ff08bb82 */ /* 0x000e700000000a00 */
[----:B------:R-:W2:Y:S08]  /*0110*/  @!P1 LDC.64 R10, c[0x0][0x380] ;  /* 0x0000e000ff0a9b82 */ /* 0x000eb00000000a00 */
[----:B------:R-:W4:Y:S01]  /*0120*/  @!P0 LDC.64 R2, c[0x0][0x380] ;  /* 0x0000e000ff028b82 */ /* 0x000f220000000a00 */
[----:B0-----:R-:W-:-:S04]  /*0130*/  @!P2 IMAD.WIDE.U32 R6, R5, 0x4, R6 ;  /* 0x000000040506a825 */ /* 0x001fc800078e0006 */
[----:B------:R-:W-:Y:S02]  /*0140*/  IMAD.MOV.U32 R5, RZ, RZ, RZ ;  /* 0x000000ffff057224 */ /* 0x000fe400078e00ff */
[----:B-1----:R-:W-:-:S04]  /*0150*/  @!P3 IMAD.WIDE.U32 R8, R13, 0x4, R8 ;  /* 0x000000040d08b825 */ /* 0x002fc800078e0008 */
[----:B---3--:R0:W3:Y:S04]  /*0160*/  @!P2 LDG.E R5, desc[UR6][R6.64] ;  /* 0x000000060605a981 */ /* 0x0080e8000c1e1900 */
[----:B------:R-:W3:Y:S01]  /*0170*/  @!P3 LDG.E R8, desc[UR6][R8.64] ;  /* 0x000000060808b981 */ /* 0x000ee2000c1e1900 */
[----:B--2---:R-:W-:-:S06]  /*0180*/  @!P1 IMAD.WIDE.U32 R10, R15, 0x4, R10 ;  /* 0x000000040f0a9825 */ /* 0x004fcc00078e000a */
[----:B------:R-:W2:Y:S01]  /*0190*/  @!P1 LDG.E R10, desc[UR6][R10.64] ;  /* 0x000000060a0a9981 */ /* 0x000ea2000c1e1900 */
[----:B----4-:R-:W-:-:S06]  /*01a0*/  @!P0 IMAD.WIDE.U32 R2, R17, 0x4, R2 ;  /* 0x0000000411028825 */ /* 0x010fcc00078e0002 */
[----:B------:R-:W4:Y:S01]  /*01b0*/  @!P0 LDG.E R2, desc[UR6][R2.64] ;  /* 0x0000000602028981 */ /* 0x000f22000c1e1900 */
[----:B------:R-:W1:Y:S01]  /*01c0*/  S2UR UR5, SR_CgaCtaId ;  /* 0x00000000000579c3 */ /* 0x000e620000008800 */
[----:B------:R-:W-:Y:S02]  /*01d0*/  UMOV UR4, 0x400 ;  /* 0x0000040000047882 */ /* 0x000fe40000000000 */
[----:B-1----:R-:W-:-:S06]  /*01e0*/  ULEA UR4, UR5, UR4, 0x18 ;  /* 0x0000000405047291 */ /* 0x002fcc000f8ec0ff */
[C---:B0-----:R-:W-:Y:S02]  /*01f0*/  LEA R6, R4.reuse, UR4, 0x2 ;  /* 0x0000000404067c11 */ /* 0x041fe4000f8e10ff */
[----:B------:R-:W-:Y:S02]  /*0200*/  ISETP.GT.U32.AND P2, PT, R4, 0x3f, PT ;  /* 0x0000003f0400780c */ /* 0x000fe40003f44070 */
[----:B---3--:R-:W-:-:S05]  /*0210*/  @!P3 IADD3 R5, PT, PT, R5, R8, RZ ;  /* 0x000000080505b210 */ /* 0x008fca0007ffe0ff */
[----:B--2---:R-:W-:-:S05]  /*0220*/  @!P1 IMAD.IADD R5, R5, 0x1, R10 ;  /* 0x0000000105059824 */ /* 0x004fca00078e020a */
[----:B----4-:R-:W-:-:S05]  /*0230*/  @!P0 IADD3 R5, PT, PT, R5, R2, RZ ;  /* 0x0000000205058210 */ /* 0x010fca0007ffe0ff */
[----:B------:R-:W-:Y:S01]  /*0240*/  STS [R6], R5 ;  /* 0x0000000506007388 */ /* 0x000fe20000000800 */
[----:B------:R-:W-:Y:S06]  /*0250*/  BAR.SYNC.DEFER_BLOCKING 0x0 ;  /* 0x0000000000007b1d */ /* 0x000fec0000010000 */
[----:B------:R-:W-:Y:S04]  /*0260*/  @!P2 LDS R2, [R6+0x100] ;  /* 0x000100000602a984 */ /* 0x000fe80000000800 */
[----:B------:R-:W0:Y:S01]  /*0270*/  @!P2 LDS R3, [R6] ;  /* 0x000000000603a984 */ /* 0x000e220000000800 */
[----:B------:R-:W-:Y:S01]  /*0280*/  ISETP.GT.U32.AND P0, PT, R4, 0x1f, PT ;  /* 0x0000001f0400780c */ /* 0x000fe20003f04070 */
[----:B0-----:R-:W-:-:S05]  /*0290*/  @!P2 IMAD.IADD R3, R2, 0x1, R3 ;  /* 0x000000010203a824 */ /* 0x001fca00078e0203 */
[----:B------:R0:W-:Y:S01]  /*02a0*/  @!P2 STS [R6], R3 ;  /* 0x000000030600a388 */ /* 0x0001e20000000800 */
[----:B------:R-:W-:Y:S06]  /*02b0*/  BAR.SYNC.DEFER_BLOCKING 0x0 ;  /* 0x0000000000007b1d */ /* 0x000fec0000010000 */
[----:B------:R-:W-:Y:S05]  /*02c0*/  @P0 EXIT ;  /* 0x000000000000094d */ /* 0x000fea0003800000 */
[----:B------:R-:W-:Y:S01]  /*02d0*/  LDS R2, [R6+0x80] ;  /* 0x0000800006027984 */ /* 0x000fe20000000800 */
[----:B------:R-:W-:-:S03]  /*02e0*/  ISETP.NE.AND P0, PT, R4, RZ, PT ;  /* 0x000000ff0400720c */ /* 0x000fc60003f05270 */
[----:B0-----:R-:W0:Y:S02]  /*02f0*/  LDS R3, [R6] ;  /* 0x0000000006037984 */ /* 0x001e240000000800 */
[----:B0-----:R-:W-:-:S05]  /*0300*/  IADD3 R3, PT, PT, R2, R3, RZ ;  /* 0x0000000302037210 */ /* 0x001fca0007ffe0ff */
[----:B------:R-:W-:Y:S04]  /*0310*/  STS [R6], R3 ;  /* 0x0000000306007388 */ /* 0x000fe80000000800 */
[----:B------:R-:W-:Y:S04]  /*0320*/  LDS R2, [R6+0x40] ;  /* 0x0000400006027984 */ /* 0x000fe80000000800 */
[----:B------:R-:W0:Y:S02]  /*0330*/  LDS R5, [R6] ;  /* 0x0000000006057984 */ /* 0x000e240000000800 */
[----:B0-----:R-:W-:-:S05]  /*0340*/  IMAD.IADD R5, R2, 0x1, R5 ;  /* 0x0000000102057824 */ /* 0x001fca00078e0205 */
[----:B------:R-:W-:Y:S04]  /*0350*/  STS [R6], R5 ;  /* 0x0000000506007388 */ /* 0x000fe80000000800 */
[----:B------:R-:W-:Y:S04]  /*0360*/  LDS R2, [R6+0x20] ;  /* 0x0000200006027984 */ /* 0x000fe80000000800 */
[----:B------:R-:W0:Y:S02]  /*0370*/  LDS R7, [R6] ;  /* 0x0000000006077984 */ /* 0x000e240000000800 */
        /* <DEDUP_REMOVED lines=13> */
[----:B------:R0:W-:Y:S01]  /*0450*/  STS [R6], R5 ;  /* 0x0000000506007388 */ /* 0x0001e20000000800 */
[----:B------:R-:W-:Y:S05]  /*0460*/  @P0 EXIT ;  /* 0x000000000000094d */ /* 0x000fea0003800000 */
[----:B0-----:R-:W0:Y:S01]  /*0470*/  LDS R5, [UR4] ;  /* 0x00000004ff057984 */ /* 0x001e220008000800 */
[----:B------:R-:W1:Y:S02]  /*0480*/  LDC.64 R2, c[0x0][0x388] ;  /* 0x0000e200ff027b82 */ /* 0x000e640000000a00 */
[----:B-1----:R-:W-:-:S05]  /*0490*/  IMAD.WIDE.U32 R2, R0, 0x4, R2 ;  /* 0x0000000400027825 */ /* 0x002fca00078e0002 */
[----:B0-----:R-:W-:Y:S01]  /*04a0*/  STG.E desc[UR6][R2.64], R5 ;  /* 0x0000000502007986 */ /* 0x001fe2000c101906 */
[----:B------:R-:W-:Y:S05]  /*04b0*/  EXIT ;  /* 0x000000000000794d */ /* 0x000fea0003800000 */
.L_x_0:
[----:B------:R-:W-:-:S00]  /*04c0*/  BRA `(.L_x_0) ;  /* 0xfffffffc00fc7947 */ /* 0x000fc0000383ffff */
[----:B------:R-:W-:-:S00]  /*04d0*/  NOP ;  /* 0x0000000000007918 */ /* 0x000fc00000000000 */
        /* <DEDUP_REMOVED lines=10> */
.L_x_36:


//--------------------- .text._Z12reduce6_plusILj256ELj4EEvPiS0_i --------------------------
	.section	.text._Z12reduce6_plusILj256ELj4EEvPiS0_i,"ax",@progbits
	.align	128
        .global         _Z12reduce6_plusILj256ELj4EEvPiS0_i
        .type           _Z12reduce6_plusILj256ELj4EEvPiS0_i,@function
        .size           _Z12reduce6_plusILj256ELj4EEvPiS0_i,(.L_x_37 - _Z12reduce6_plusILj256ELj4EEvPiS0_i)
        .other          _Z12reduce6_plusILj256ELj4EEvPiS0_i,@"STO_CUDA_ENTRY STV_DEFAULT"
_Z12reduce6_plusILj256ELj4EEvPiS0_i:
.text._Z12reduce6_plusILj256ELj4EEvPiS0_i:
[----:B------:R-:W-:Y:S01]  /*0000*/  LDC R1, c[0x0][0x37c] ;  /* 0x0000df00ff017b82 */ /* 0x000fe20000000800 */
[----:B------:R-:W0:Y:S01]  /*0010*/  S2R R0, SR_CTAID.X ;  /* 0x0000000000007919 */ /* 0x000e220000002500 */
[----:B------:R-:W0:Y:S01]  /*0020*/  LDCU UR4, c[0x0][0x360] ;  /* 0x00006c00ff0477ac */ /* 0x000e220008000800 */
[----:B------:R-:W1:Y:S01]  /*0030*/  S2R R4, SR_TID.X ;  /* 0x0000000000047919 */ /* 0x000e620000002100 */
[----:B------:R-:W2:Y:S01]  /*0040*/  LDCU UR5, c[0x0][0x390] ;  /* 0x00007200ff0577ac */ /* 0x000ea20008000800 */
[----:B------:R-:W3:Y:S01]  /*0050*/  LDCU.64 UR6, c[0x0][0x358] ;  /* 0x00006b00ff0677ac */ /* 0x000ee20008000a00 */
[----:B0-----:R-:W-:-:S04]  /*0060*/  IMAD R3, R0, UR4, RZ ;  /* 0x0000000400037c24 */ /* 0x001fc8000f8e02ff */
[----:B-1----:R-:W-:-:S04]  /*0070*/  IMAD R5, R3, 0x4, R4 ;  /* 0x0000000403057824 */ /* 0x002fc800078e0204 */
[C---:B------:R-:W-:Y:S01]  /*0080*/  VIADD R13, R5.reuse, UR4 ;  /* 0x00000004050d7c36 */ /* 0x040fe20008000000 */
[----:B--2---:R-:W-:-:S04]  /*0090*/  ISETP.GE.U32.AND P2, PT, R5, UR5, PT ;  /* 0x0000000505007c0c */ /* 0x004fc8000bf46070 */
[C---:B------:R-:W-:Y:S02]  /*00a0*/  IADD3 R15, PT, PT, R13.reuse, UR4, RZ ;  /* 0x000000040d0f7c10 */ /* 0x040fe4000fffe0ff */
[----:B------:R-:W-:Y:S02]  /*00b0*/  ISETP.GE.U32.AND P3, PT, R13, UR5, PT ;  /* 0x000000050d007c0c */ /* 0x000fe4000bf66070 */
[C---:B------:R-:W-:Y:S01]  /*00c0*/  ISETP.GE.U32.AND P1, PT, R15.reuse, UR5, PT ;  /* 0x000000050f007c0c */ /* 0x040fe2000bf26070 */
[----:B------:R-:W-:-:S04]  /*00d0*/  VIADD R17, R15, UR4 ;  /* 0x000000040f117c36 */ /* 0x000fc80008000000 */
[----:B------:R-:W0:Y:S01]  /*00e0*/  @!P2 LDC.64 R6, c[0x0][0x380] ;  /* 0x0000e000ff06ab82 */ /* 0x000e220000000a00 */
[----:B------:R-:W-:-:S07]  /*00f0*/  ISETP.GE.U32.AND P0, PT, R17, UR5, PT ;  /* 0x0000000511007c0c */ /* 0x000fce000bf06070 */
[----:B------:R-:W1:Y:S08]  /*0100*/  @!P3 LDC.64 R8, c[0x0][0x380] ;  /* 0x0000e000ff08bb82 */ /* 0x000e700000000a00 */
[----:B------:R-:W2:Y:S08]  /*0110*/  @!P1 LDC.64 R10, c[0x0][0x380] ;  /* 0x0000e000ff0a9b82 */ /* 0x000eb00000000a00 */
[----:B------:R-:W4:Y:S01]  /*0120*/  @!P0 LDC.64 R2, c[0x0][0x380] ;  /* 0x0000e000ff028b82 */ /* 0x000f220000000a00 */
[----:B0-----:R-:W-:-:S04]  /*0130*/  @!P2 IMAD.WIDE.U32 R6, R5, 0x4, R6 ;  /* 0x000000040506a825 */ /* 0x001fc800078e0006 */
[----:B------:R-:W-:Y:S02]  /*0140*/  HFMA2 R5, -RZ, RZ, 0, 0 ;  /* 0x00000000ff057431 */ /* 0x000fe400000001ff */
[----:B-1----:R-:W-:-:S04]  /*0150*/  @!P3 IMAD.WIDE.U32 R8, R13, 0x4, R8 ;  /* 0x000000040d08b825 */ /* 0x002fc800078e0008 */
[----:B---3--:R0:W3:Y:S01]  /*0160*/  @!P2 LDG.E R5, desc[UR6][R6.64] ;  /* 0x000000060605a981 */ /* 0x0080e2000c1e1900 */
[----:B--2---:R-:W-:-:S03]  /*0170*/  @!P1 IMAD.WIDE.U32 R10, R15, 0x4, R10 ;  /* 0x000000040f0a9825 */ /* 0x004fc600078e000a */
[----:B------:R-:W3:Y:S04]  /*0180*/  @!P3 LDG.E R8, desc[UR6][R8.64] ;  /* 0x000000060808b981 */ /* 0x000ee8000c1e1900 */
[----:B------:R-:W2:Y:S01]  /*0190*/  @!P1 LDG.E R10, desc[UR6][R10.64] ;  /* 0x000000060a0a9981 */ /* 0x000ea2000c1e1900 */
[----:B----4-:R-:W-:-:S06]  /*01a0*/  @!P0 IMAD.WIDE.U32 R2, R17, 0x4, R2 ;  /* 0x0000000411028825 */ /* 0x010fcc00078e0002 */
[----:B------:R-:W4:Y:S01]  /*01b0*/  @!P0 LDG.E R2, desc[UR6][R2.64] ;  /* 0x0000000602028981 */ /* 0x000f22000c1e1900 */
[----:B------:R-:W1:Y:S01]  /*01c0*/  S2UR UR5, SR_CgaCtaId ;  /* 0x00000000000579c3 */ /* 0x000e620000008800 */
[----:B------:R-:W-:Y:S02]  /*01d0*/  UMOV UR4, 0x400 ;  /* 0x0000040000047882 */ /* 0x000fe40000000000 */
[----:B-1----:R-:W-:-:S06]  /*01e0*/  ULEA UR4, UR5, UR4, 0x18 ;  /* 0x0000000405047291 */ /* 0x002fcc000f8ec0ff */
[C---:B0-----:R-:W-:Y:S02]  /*01f0*/  LEA R6, R4.reuse, UR4, 0x2 ;  /* 0x0000000404067c11 */ /* 0x041fe4000f8e10ff */
[----:B------:R-:W-:Y:S01]  /*0200*/  ISETP.GT.U32.AND P2, PT, R4, 0x7f, PT ;  /* 0x0000007f0400780c */ /* 0x000fe20003f44070 */
[----:B---3--:R-:W-:-:S05]  /*0210*/  @!P3 IMAD.IADD R5, R5, 0x1, R8 ;  /* 0x000000010505b824 */ /* 0x008fca00078e0208 */
[----:B--2---:R-:W-:-:S05]  /*0220*/  @!P1 IADD3 R5, PT, PT, R5, R10, RZ ;  /* 0x0000000a05059210 */ /* 0x004fca0007ffe0ff */
[----:B----4-:R-:W-:-:S05]  /*0230*/  @!P0 IMAD.IADD R5, R5, 0x1, R2 ;  /* 0x0000000105058824 */ /* 0x010fca00078e0202 */
[----:B------:R-:W-:Y:S01]  /*0240*/  STS [R6], R5 ;  /* 0x0000000506007388 */ /* 0x000fe20000000800 */
[----:B------:R-:W-:Y:S06]  /*0250*/  BAR.SYNC.DEFER_BLOCKING 0x0 ;  /* 0x0000000000007b1d */ /* 0x000fec0000010000 */
[----:B------:R-:W-:Y:S04]  /*0260*/  @!P2 LDS R2, [R6+0x200] ;  /* 0x000200000602a984 */ /* 0x000fe80000000800 */
[----:B------:R-:W0:Y:S01]  /*0270*/  @!P2 LDS R3, [R6] ;  /* 0x000000000603a984 */ /* 0x000e220000000800 */
[----:B------:R-:W-:-:S02]  /*0280*/  ISETP.GT.U32.AND P0, PT, R4, 0x3f, PT ;  /* 0x0000003f0400780c */ /* 0x000fc40003f04070 */
[----:B0-----:R-:W-:-:S05]  /*0290*/  @!P2 IADD3 R3, PT, PT, R2, R3, RZ ;  /* 0x000000030203a210 */ /* 0x001fca0007ffe0ff */
[----:B------:R-:W-:Y:S01]  /*02a0*/  @!P2 STS [R6], R3 ;  /* 0x000000030600a388 */ /* 0x000fe20000000800 */
        /* <DEDUP_REMOVED lines=10> */
[----:B------:R-:W1:Y:S02]  /*0350*/  LDS R3, [R6] ;  /* 0x0000000006037984 */ /* 0x000e640000000800 */
[----:B-1----:R-:W-:-:S05]  /*0360*/  IADD3 R3, PT, PT, R2, R3, RZ ;  /* 0x0000000302037210 */ /* 0x002fca0007ffe0ff */
[----:B------:R-:W-:Y:S04]  /*0370*/  STS [R6], R3 ;  /* 0x0000000306007388 */ /* 0x000fe80000000800 */
[----:B------:R-:W-:Y:S04]  /*0380*/  LDS R2, [R6+0x40] ;  /* 0x0000400006027984 */ /* 0x000fe80000000800 */
[----:B------:R-:W1:Y:S02]  /*0390*/  LDS R5, [R6] ;  /* 0x0000000006057984 */ /* 0x000e640000000800 */
[----:B-1----:R-:W-:-:S05]  /*03a0*/  IMAD.IADD R5, R2, 0x1, R5 ;  /* 0x0000000102057824 */ /* 0x002fca00078e0205 */
[----:B------:R-:W-:Y:S04]  /*03b0*/  STS [R6], R5 ;  /* 0x0000000506007388 */ /* 0x000fe80000000800 */
[----:B------:R-:W-:Y:S04]  /*03c0*/  LDS R2, [R6+0x20] ;  /* 0x0000200006027984 */ /* 0x000fe80000000800 */
        /* <DEDUP_REMOVED lines=21> */
.L_x_1:
        /* <DEDUP_REMOVED lines=14> */
.L_x_37:


//--------------------- .text._Z12reduce6_plusILj512ELj4EEvPiS0_i --------------------------
	.section	.text._Z12reduce6_plusILj512ELj4EEvPiS0_i,"ax",@progbits
	.align	128
        .global         _Z12reduce6_plusILj512ELj4EEvPiS0_i
        .type           _Z12reduce6_plusILj512ELj4EEvPiS0_i,@function
        .size           _Z12reduce6_plusILj512ELj4EEvPiS0_i,(.L_x_38 - _Z12reduce6_plusILj512ELj4EEvPiS0_i)
        .other          _Z12reduce6_plusILj512ELj4EEvPiS0_i,@"STO_CUDA_ENTRY STV_DEFAULT"
_Z12reduce6_plusILj512ELj4EEvPiS0_i:
.text._Z12reduce6_plusILj512ELj4EEvPiS0_i:
        /* <DEDUP_REMOVED lines=22> */
[----:B---3--:R-:W3:Y:S01]  /*0160*/  @!P2 LDG.E R5, desc[UR6][R6.64] ;  /* 0x000000060605a981 */ /* 0x008ee2000c1e1900 */
[----:B--2---:R-:W-:-:S03]  /*0170*/  @!P1 IMAD.WIDE.U32 R10, R15, 0x4, R10 ;  /* 0x000000040f0a9825 */ /* 0x004fc600078e000a */
[----:B------:R-:W3:Y:S04]  /*0180*/  @!P3 LDG.E R8, desc[UR6][R8.64] ;  /* 0x000000060808b981 */ /* 0x000ee8000c1e1900 */
[----:B------:R-:W2:Y:S01]  /*0190*/  @!P1 LDG.E R10, desc[UR6][R10.64] ;  /* 0x000000060a0a9981 */ /* 0x000ea2000c1e1900 */
[----:B----4-:R-:W-:-:S06]  /*01a0*/  @!P0 IMAD.WIDE.U32 R12, R17, 0x4, R2 ;  /* 0x00000004110c8825 */ /* 0x010fcc00078e0002 */
[----:B------:R-:W4:Y:S01]  /*01b0*/  @!P0 LDG.E R12, desc[UR6][R12.64] ;  /* 0x000000060c0c8981 */ /* 0x000f22000c1e1900 */
[----:B------:R-:W0:Y:S01]  /*01c0*/  S2UR UR5, SR_CgaCtaId ;  /* 0x00000000000579c3 */ /* 0x000e220000008800 */
[----:B------:R-:W-:Y:S02]  /*01d0*/  UMOV UR4, 0x400 ;  /* 0x0000040000047882 */ /* 0x000fe40000000000 */
[----:B0-----:R-:W-:-:S06]  /*01e0*/  ULEA UR4, UR5, UR4, 0x18 ;  /* 0x0000000405047291 */ /* 0x001fcc000f8ec0ff */
[C---:B------:R-:W-:Y:S02]  /*01f0*/  LEA R2, R4.reuse, UR4, 0x2 ;  /* 0x0000000404027c11 */ /* 0x040fe4000f8e10ff */
        /* <DEDUP_REMOVED lines=16> */
[----:B------:R-:W-:Y:S01]  /*0300*/  @!P0 STS [R2], R7 ;  /* 0x0000000702008388 */ /* 0x000fe20000000800 */
[----:B------:R-:W-:Y:S06]  /*0310*/  BAR.SYNC.DEFER_BLOCKING 0x0 ;  /* 0x0000000000007b1d */ /* 0x000fec0000010000 */
[----:B------:R-:W-:Y:S04]  /*0320*/  @!P1 LDS R5, [R2+0x100] ;  /* 0x0001000002059984 */ /* 0x000fe80000000800 */
[----:B------:R-:W0:Y:S01]  /*0330*/  @!P1 LDS R6, [R2] ;  /* 0x0000000002069984 */ /* 0x000e220000000800 */
[----:B------:R-:W-:-:S02]  /*0340*/  ISETP.GT.U32.AND P0, PT, R4, 0x1f, PT ;  /* 0x0000001f0400780c */ /* 0x000fc40003f04070 */
[----:B0-----:R-:W-:-:S05]  /*0350*/  @!P1 IADD3 R5, PT, PT, R5, R6, RZ ;  /* 0x0000000605059210 */ /* 0x001fca0007ffe0ff */
[----:B------:R0:W-:Y:S01]  /*0360*/  @!P1 STS [R2], R5 ;  /* 0x0000000502009388 */ /* 0x0001e20000000800 */
[----:B------:R-:W-:Y:S06]  /*0370*/  BAR.SYNC.DEFER_BLOCKING 0x0 ;  /* 0x0000000000007b1d */ /* 0x000fec0000010000 */
[----:B------:R-:W-:Y:S05]  /*0380*/  @P0 EXIT ;  /* 0x000000000000094d */ /* 0x000fea0003800000 */
[----:B------:R-:W-:Y:S01]  /*0390*/  LDS R3, [R2+0x80] ;  /* 0x0000800002037984 */ /* 0x000fe20000000800 */
[----:B------:R-:W-:-:S03]  /*03a0*/  ISETP.NE.AND P0, PT, R4, RZ, PT ;  /* 0x000000ff0400720c */ /* 0x000fc60003f05270 */
[----:B------:R-:W1:Y:S02]  /*03b0*/  LDS R6, [R2] ;  /* 0x0000000002067984 */ /* 0x000e640000000800 */
[----:B-1----:R-:W-:-:S05]  /*03c0*/  IMAD.IADD R3, R3, 0x1, R6 ;  /* 0x0000000103037824 */ /* 0x002fca00078e0206 */
[----:B------:R-:W-:Y:S04]  /*03d0*/  STS [R2], R3 ;  /* 0x0000000302007388 */ /* 0x000fe80000000800 */
[----:B0-----:R-:W-:Y:S04]  /*03e0*/  LDS R5, [R2+0x40] ;  /* 0x0000400002057984 */ /* 0x001fe80000000800 */
        /* <DEDUP_REMOVED lines=18> */
[----:B------:R0:W-:Y:S01]  /*0510*/  STS [R2], R5 ;  /* 0x0000000502007388 */ /* 0x0001e20000000800 */
[----:B------:R-:W-:Y:S05]  /*0520*/  @P0 EXIT ;  /* 0x000000000000094d */ /* 0x000fea0003800000 */
[----:B0-----:R-:W0:Y:S01]  /*0530*/  LDS R5, [UR4] ;  /* 0x00000004ff057984 */ /* 0x001e220008000800 */
[----:B------:R-:W1:Y:S02]  /*0540*/  LDC.64 R2, c[0x0][0x388] ;  /* 0x0000e200ff027b82 */ /* 0x000e640000000a00 */
[----:B-1----:R-:W-:-:S05]  /*0550*/  IMAD.WIDE.U32 R2, R0, 0x4, R2 ;  /* 0x0000000400027825 */ /* 0x002fca00078e0002 */
[----:B0-----:R-:W-:Y:S01]  /*0560*/  STG.E desc[UR6][R2.64], R5 ;  /* 0x0000000502007986 */ /* 0x001fe2000c101906 */
[----:B------:R-:W-:Y:S05]  /*0570*/  EXIT ;  /* 0x000000000000794d */ /* 0x000fea0003800000 */
.L_x_2:
        /* <DEDUP_REMOVED lines=16> */
.L_x_38:


//--------------------- .text._Z7reduce6ILj128EEvPiS0_i --------------------------
	.section	.text._Z7reduce6ILj128EEvPiS0_i,"ax",@progbits
	.align	128
        .global         _Z7reduce6ILj128EEvPiS0_i
        .type           _Z7reduce6ILj128EEvPiS0_i,@function
        .size           _Z7reduce6ILj128EEvPiS0_i,(.L_x_39 - _Z7reduce6ILj128EEvPiS0_i)
        .other          _Z7reduce6ILj128EEvPiS0_i,@"STO_CUDA_ENTRY STV_DEFAULT"
_Z7reduce6ILj128EEvPiS0_i:
.text._Z7reduce6ILj128EEvPiS0_i:
[----:B------:R-:W-:Y:S01]  /*0000*/  LDC R1, c[0x0][0x37c] ;  /* 0x0000df00ff017b82 */ /* 0x000fe20000000800 */
[----:B------:R-:W0:Y:S01]  /*0010*/  S2R R0, SR_CTAID.X ;  /* 0x0000000000007919 */ /* 0x000e220000002500 */
[----:B------:R-:W0:Y:S06]  /*0020*/  LDCU UR8, c[0x0][0x360] ;  /* 0x00006c00ff0877ac */ /* 0x000e2c0008000800 */
[----:B------:R-:W1:Y:S01]  /*0030*/  S2UR UR5, SR_CgaCtaId ;  /* 0x00000000000579c3 */ /* 0x000e620000008800 */
[----:B------:R-:W-:Y:S01]  /*0040*/  BSSY.RECONVERGENT B0, `(.L_x_3) ;  /* 0x0000017000007945 */ /* 0x000fe20003800200 */
[----:B------:R-:W2:Y:S01]  /*0050*/  S2R R2, SR_TID.X ;  /* 0x0000000000027919 */ /* 0x000ea20000002100 */
[----:B------:R-:W3:Y:S01]  /*0060*/  LDCU UR9, c[0x0][0x390] ;  /* 0x00007200ff0977ac */ /* 0x000ee20008000800 */
[----:B------:R-:W-:Y:S01]  /*0070*/  UMOV UR4, 0x400 ;  /* 0x0000040000047882 */ /* 0x000fe20000000000 */
[----:B------:R-:W4:Y:S01]  /*0080*/  LDCU.64 UR6, c[0x0][0x358] ;  /* 0x00006b00ff0677ac */ /* 0x000f220008000a00 */
[----:B-1----:R-:W-:Y:S01]  /*0090*/  ULEA UR4, UR5, UR4, 0x18 ;  /* 0x0000000405047291 */ /* 0x002fe2000f8ec0ff */
[----:B0-----:R-:W-:-:S04]  /*00a0*/  IMAD R3, R0, UR8, RZ ;  /* 0x0000000800037c24 */ /* 0x001fc8000f8e02ff */
[----:B--2---:R-:W-:Y:S01]  /*00b0*/  IMAD R5, R3, 0x2, R2 ;  /* 0x0000000203057824 */ /* 0x004fe200078e0202 */
[----:B------:R-:W-:-:S04]  /*00c0*/  LEA R3, R2, UR4, 0x2 ;  /* 0x0000000402037c11 */ /* 0x000fc8000f8e10ff */
[----:B---3--:R-:W-:-:S13]  /*00d0*/  ISETP.GE.U32.AND P0, PT, R5, UR9, PT ;  /* 0x0000000905007c0c */ /* 0x008fda000bf06070 */
[----:B----4-:R-:W-:Y:S05]  /*00e0*/  @P0 BRA `(.L_x_4) ;  /* 0x00000000002c0947 */ /* 0x010fea0003800000 */
[----:B------:R-:W0:Y:S01]  /*00f0*/  LDC.64 R6, c[0x0][0x380] ;  /* 0x0000e000ff067b82 */ /* 0x000e220000000a00 */
[----:B------:R-:W-:Y:S01]  /*0100*/  IADD3 R9, PT, PT, R5, UR8, RZ ;  /* 0x0000000805097c10 */ /* 0x000fe2000fffe0ff */
[----:B------:R-:W-:-:S03]  /*0110*/  IMAD.MOV.U32 R11, RZ, RZ, RZ ;  /* 0x000000ffff0b7224 */ /* 0x000fc600078e00ff */
[----:B------:R-:W-:Y:S01]  /*0120*/  ISETP.GE.U32.AND P0, PT, R9, UR9, PT ;  /* 0x0000000909007c0c */ /* 0x000fe2000bf06070 */
[----:B0-----:R-:W-:-:S12]  /*0130*/  IMAD.WIDE.U32 R4, R5, 0x4, R6 ;  /* 0x0000000405047825 */ /* 0x001fd800078e0006 */
[----:B------:R-:W-:Y:S01]  /*0140*/  @!P0 IMAD.WIDE.U32 R6, R9, 0x4, R6 ;  /* 0x0000000409068825 */ /* 0x000fe200078e0006 */
[----:B------:R-:W2:Y:S04]  /*0150*/  LDG.E R4, desc[UR6][R4.64] ;  /* 0x0000000604047981 */ /* 0x000ea8000c1e1900 */
[----:B------:R-:W2:Y:S02]  /*0160*/  @!P0 LDG.E R11, desc[UR6][R6.64] ;  /* 0x00000006060b8981 */ /* 0x000ea4000c1e1900 */
[----:B--2---:R-:W-:-:S05]  /*0170*/  IADD3 R8, PT, PT, R4, R11, RZ ;  /* 0x0000000b04087210 */ /* 0x004fca0007ffe0ff */
[----:B------:R1:W-:Y:S01]  /*0180*/  STS [R3], R8 ;  /* 0x0000000803007388 */ /* 0x0003e20000000800 */
[----:B------:R-:W-:Y:S05]  /*0190*/  BRA `(.L_x_5) ;  /* 0x0000000000047947 */ /* 0x000fea0003800000 */
.L_x_4:
[----:B------:R0:W-:Y:S02]  /*01a0*/  STS [R3], RZ ;  /* 0x000000ff03007388 */ /* 0x0001e40000000800 */
.L_x_5:
[----:B------:R-:W-:Y:S05]  /*01b0*/  BSYNC.RECONVERGENT B0 ;  /* 0x0000000000007941 */ /* 0x000fea0003800200 */
.L_x_3:
[----:B------:R-:W-:Y:S01]  /*01c0*/  BAR.SYNC.DEFER_BLOCKING 0x0 ;  /* 0x0000000000007b1d */ /* 0x000fe20000010000 */
[C---:B------:R-:W-:Y:S02]  /*01d0*/  ISETP.GT.U32.AND P0, PT, R2.reuse, 0x3f, PT ;  /* 0x0000003f0200780c */ /* 0x040fe40003f04070 */
[----:B------:R-:W-:-:S11]  /*01e0*/  ISETP.GT.U32.AND P1, PT, R2, 0x1f, PT ;  /* 0x0000001f0200780c */ /* 0x000fd60003f24070 */
[----:B------:R-:W-:Y:S04]  /*01f0*/  @!P0 LDS R4, [R3+0x100] ;  /* 0x0001000003048984 */ /* 0x000fe80000000800 */
[----:B------:R-:W2:Y:S02]  /*0200*/  @!P0 LDS R5, [R3] ;  /* 0x0000000003058984 */ /* 0x000ea40000000800 */
[----:B--2---:R-:W-:-:S05]  /*0210*/  @!P0 IMAD.IADD R4, R4, 0x1, R5 ;  /* 0x0000000104048824 */ /* 0x004fca00078e0205 */
[----:B------:R2:W-:Y:S01]  /*0220*/  @!P0 STS [R3], R4 ;  /* 0x0000000403008388 */ /* 0x0005e20000000800 */
[----:B------:R-:W-:Y:S06]  /*0230*/  BAR.SYNC.DEFER_BLOCKING 0x0 ;  /* 0x0000000000007b1d */ /* 0x000fec0000010000 */
[----:B------:R-:W-:Y:S05]  /*0240*/  @P1 EXIT ;  /* 0x000000000000194d */ /* 0x000fea0003800000 */
[----:B--2---:R-:W-:Y:S01]  /*0250*/  LDS R4, [R3+0x80] ;  /* 0x0000800003047984 */ /* 0x004fe20000000800 */
[----:B------:R-:W-:-:S03]  /*0260*/  ISETP.NE.AND P0, PT, R2, RZ, PT ;  /* 0x000000ff0200720c */ /* 0x000fc60003f05270 */
[----:B------:R-:W2:Y:S02]  /*0270*/  LDS R5, [R3] ;  /* 0x0000000003057984 */ /* 0x000ea40000000800 */
[----:B--2---:R-:W-:-:S05]  /*0280*/  IADD3 R4, PT, PT, R4, R5, RZ ;  /* 0x0000000504047210 */ /* 0x004fca0007ffe0ff */
[----:B------:R-:W-:Y:S04]  /*0290*/  STS [R3], R4 ;  /* 0x0000000403007388 */ /* 0x000fe80000000800 */
[----:B------:R-:W-:Y:S04]  /*02a0*/  LDS R5, [R3+0x40] ;  /* 0x0000400003057984 */ /* 0x000fe80000000800 */
[----:B------:R-:W2:Y:S02]  /*02b0*/  LDS R6, [R3] ;  /* 0x0000000003067984 */ /* 0x000ea40000000800 */
[----:B--2---:R-:W-:-:S05]  /*02c0*/  IMAD.IADD R6, R5, 0x1, R6 ;  /* 0x0000000105067824 */ /* 0x004fca00078e0206 */
[----:B------:R-:W-:Y:S04]  /*02d0*/  STS [R3], R6 ;  /* 0x0000000603007388 */ /* 0x000fe80000000800 */
[----:B------:R-:W-:Y:S04]  /*02e0*/  LDS R5, [R3+0x20] ;  /* 0x0000200003057984 */ /* 0x000fe80000000800 */
[----:B-1----:R-:W1:Y:S02]  /*02f0*/  LDS R8, [R3] ;  /* 0x0000000003087984 */ /* 0x002e640000000800 */
[----:B-1----:R-:W-:-:S05]  /*0300*/  IADD3 R8, PT, PT, R5, R8, RZ ;  /* 0x0000000805087210 */ /* 0x002fca0007ffe0ff */
[----:B------:R-:W-:Y:S04]  /*0310*/  STS [R3], R8 ;  /* 0x0000000803007388 */ /* 0x000fe80000000800 */
[----:B------:R-:W-:Y:S04]  /*0320*/  LDS R5, [R3+0x10] ;  /* 0x0000100003057984 */ /* 0x000fe80000000800 */
[----:B------:R-:W1:Y:S02]  /*0330*/  LDS R10, [R3] ;  /* 0x00000000030a7984 */ /* 0x000e640000000800 */
[----:B-1----:R-:W-:-:S05]  /*0340*/  IMAD.IADD R10, R5, 0x1, R10 ;  /* 0x00000001050a7824 */ /* 0x002fca00078e020a */
[----:B------:R-:W-:Y:S04]  /*0350*/  STS [R3], R10 ;  /* 0x0000000a03007388 */ /* 0x000fe80000000800 */
[----:B------:R-:W-:Y:S04]  /*0360*/  LDS R4, [R3+0x8] ;  /* 0x0000080003047984 */ /* 0x000fe80000000800 */
[----:B------:R-:W1:Y:S02]  /*0370*/  LDS R5, [R3] ;  /* 0x0000000003057984 */ /* 0x000e640000000800 */
[----:B-1----:R-:W-:-:S05]  /*0380*/  IADD3 R4, PT, PT, R4, R5, RZ ;  /* 0x0000000504047210 */ /* 0x002fca0007ffe0ff */
[----:B------:R-:W-:Y:S04]  /*0390*/  STS [R3], R4 ;  /* 0x0000000403007388 */ /* 0x000fe80000000800 */
[----:B------:R-:W-:Y:S04]  /*03a0*/  LDS R5, [R3+0x4] ;  /* 0x0000040003057984 */ /* 0x000fe80000000800 */
[----:B------:R-:W1:Y:S02]  /*03b0*/  LDS R6, [R3] ;  /* 0x0000000003067984 */ /* 0x000e640000000800 */
[----:B-1----:R-:W-:-:S05]  /*03c0*/  IMAD.IADD R6, R5, 0x1, R6 ;  /* 0x0000000105067824 */ /* 0x002fca00078e0206 */
[----:B------:R1:W-:Y:S01]  /*03d0*/  STS [R3], R6 ;  /* 0x0000000603007388 */ /* 0x0003e20000000800 */
[----:B------:R-:W-:Y:S05]  /*03e0*/  @P0 EXIT ;  /* 0x000000000000094d */ /* 0x000fea0003800000 */
[----:B------:R-:W2:Y:S01]  /*03f0*/  LDS R5, [UR4] ;  /* 0x00000004ff057984 */ /* 0x000ea20008000800 */
[----:B01----:R-:W0:Y:S02]  /*0400*/  LDC.64 R2, c[0x0][0x388] ;  /* 0x0000e200ff027b82 */ /* 0x003e240000000a00 */
[----:B0-----:R-:W-:-:S05]  /*0410*/  IMAD.WIDE.U32 R2, R0, 0x4, R2 ;  /* 0x0000000400027825 */ /* 0x001fca00078e0002 */
[----:B--2---:R-:W-:Y:S01]  /*0420*/  STG.E desc[UR6][R2.64], R5 ;  /* 0x0000000502007986 */ /* 0x004fe2000c101906 */
[----:B------:R-:W-:Y:S05]  /*0430*/  EXIT ;  /* 0x000000000000794d */ /* 0x000fea0003800000 */
.L_x_6:
        /* <DEDUP_REMOVED lines=12> */
.L_x_39:


//--------------------- .text._Z7reduce6ILj256EEvPiS0_i --------------------------
	.section	.text._Z7reduce6ILj256EEvPiS0_i,"ax",@progbits
	.align	128
        .global         _Z7reduce6ILj256EEvPiS0_i
        .type           _Z7reduce6ILj256EEvPiS0_i,@function
        .size           _Z7reduce6ILj256EEvPiS0_i,(.L_x_40 - _Z7reduce6ILj256EEvPiS0_i)
        .other          _Z7reduce6ILj256EEvPiS0_i,@"STO_CUDA_ENTRY STV_DEFAULT"
_Z7reduce6ILj256EEvPiS0_i:
.text._Z7reduce6ILj256EEvPiS0_i:
        /* <DEDUP_REMOVED lines=16> */
[----:B------:R-:W-:Y:S02]  /*0100*/  VIADD R9, R5, UR8 ;  /* 0x0000000805097c36 */ /* 0x000fe40008000000 */
[----:B------:R-:W-:-:S03]  /*0110*/  HFMA2 R11, -RZ, RZ, 0, 0 ;  /* 0x00000000ff0b7431 */ /* 0x000fc600000001ff */
[----:B------:R-:W-:Y:S01]  /*0120*/  ISETP.GE.U32.AND P0, PT, R9, UR9, PT ;  /* 0x0000000909007c0c */ /* 0x000fe2000bf06070 */
[----:B0-----:R-:W-:-:S12]  /*0130*/  IMAD.WIDE.U32 R4, R5, 0x4, R6 ;  /* 0x0000000405047825 */ /* 0x001fd800078e0006 */
[----:B------:R-:W-:Y:S01]  /*0140*/  @!P0 IMAD.WIDE.U32 R6, R9, 0x4, R6 ;  /* 0x0000000409068825 */ /* 0x000fe200078e0006 */
[----:B------:R-:W2:Y:S04]  /*0150*/  LDG.E R4, desc[UR6][R4.64] ;  /* 0x0000000604047981 */ /* 0x000ea8000c1e1900 */
[----:B------:R-:W2:Y:S02]  /*0160*/  @!P0 LDG.E R11, desc[UR6][R6.64] ;  /* 0x00000006060b8981 */ /* 0x000ea4000c1e1900 */
[----:B--2---:R-:W-:-:S05]  /*0170*/  IMAD.IADD R8, R4, 0x1, R11 ;  /* 0x0000000104087824 */ /* 0x004fca00078e020b */
[----:B------:R1:W-:Y:S01]  /*0180*/  STS [R3], R8 ;  /* 0x0000000803007388 */ /* 0x0003e20000000800 */
[----:B------:R-:W-:Y:S05]  /*0190*/  BRA `(.L_x_9) ;  /* 0x0000000000047947 */ /* 0x000fea0003800000 */
.L_x_8:
[----:B------:R0:W-:Y:S02]  /*01a0*/  STS [R3], RZ ;  /* 0x000000ff03007388 */ /* 0x0001e40000000800 */
.L_x_9:
[----:B------:R-:W-:Y:S05]  /*01b0*/  BSYNC.RECONVERGENT B0 ;  /* 0x0000000000007941 */ /* 0x000fea0003800200 */
.L_x_7:
[----:B------:R-:W-:Y:S01]  /*01c0*/  BAR.SYNC.DEFER_BLOCKING 0x0 ;  /* 0x0000000000007b1d */ /* 0x000fe20000010000 */
[C---:B------:R-:W-:Y:S02]  /*01d0*/  ISETP.GT.U32.AND P1, PT, R2.reuse, 0x7f, PT ;  /* 0x0000007f0200780c */ /* 0x040fe40003f24070 */
[----:B------:R-:W-:-:S11]  /*01e0*/  ISETP.GT.U32.AND P0, PT, R2, 0x3f, PT ;  /* 0x0000003f0200780c */ /* 0x000fd60003f04070 */
[----:B------:R-:W-:Y:S04]  /*01f0*/  @!P1 LDS R4, [R3+0x200] ;  /* 0x0002000003049984 */ /* 0x000fe80000000800 */
[----:B------:R-:W2:Y:S02]  /*0200*/  @!P1 LDS R5, [R3] ;  /* 0x0000000003059984 */ /* 0x000ea40000000800 */
[----:B--2---:R-:W-:-:S05]  /*0210*/  @!P1 IADD3 R4, PT, PT, R4, R5, RZ ;  /* 0x0000000504049210 */ /* 0x004fca0007ffe0ff */
[----:B------:R-:W-:Y:S01]  /*0220*/  @!P1 STS [R3], R4 ;  /* 0x0000000403009388 */ /* 0x000fe20000000800 */
[----:B------:R-:W-:Y:S01]  /*0230*/  BAR.SYNC.DEFER_BLOCKING 0x0 ;  /* 0x0000000000007b1d */ /* 0x000fe20000010000 */
[----:B------:R-:W-:-:S05]  /*0240*/  ISETP.GT.U32.AND P1, PT, R2, 0x1f, PT ;  /* 0x0000001f0200780c */ /* 0x000fca0003f24070 */
[----:B------:R-:W-:Y:S04]  /*0250*/  @!P0 LDS R5, [R3+0x100] ;  /* 0x0001000003058984 */ /* 0x000fe80000000800 */
[----:B------:R-:W2:Y:S02]  /*0260*/  @!P0 LDS R6, [R3] ;  /* 0x0000000003068984 */ /* 0x000ea40000000800 */
[----:B--2---:R-:W-:-:S05]  /*0270*/  @!P0 IMAD.IADD R6, R5, 0x1, R6 ;  /* 0x0000000105068824 */ /* 0x004fca00078e0206 */
[----:B------:R2:W-:Y:S01]  /*0280*/  @!P0 STS [R3], R6 ;  /* 0x0000000603008388 */ /* 0x0005e20000000800 */
[----:B------:R-:W-:Y:S06]  /*0290*/  BAR.SYNC.DEFER_BLOCKING 0x0 ;  /* 0x0000000000007b1d */ /* 0x000fec0000010000 */
[----:B------:R-:W-:Y:S05]  /*02a0*/  @P1 EXIT ;  /* 0x000000000000194d */ /* 0x000fea0003800000 */
[----:B------:R-:W-:Y:S01]  /*02b0*/  LDS R4, [R3+0x80] ;  /* 0x0000800003047984 */ /* 0x000fe20000000800 */
[----:B------:R-:W-:-:S03]  /*02c0*/  ISETP.NE.AND P0, PT, R2, RZ, PT ;  /* 0x000000ff0200720c */ /* 0x000fc60003f05270 */
[----:B------:R-:W3:Y:S02]  /*02d0*/  LDS R5, [R3] ;  /* 0x0000000003057984 */ /* 0x000ee40000000800 */
[----:B---3--:R-:W-:-:S05]  /*02e0*/  IADD3 R4, PT, PT, R4, R5, RZ ;  /* 0x0000000504047210 */ /* 0x008fca0007ffe0ff */
[----:B------:R-:W-:Y:S04]  /*02f0*/  STS [R3], R4 ;  /* 0x0000000403007388 */ /* 0x000fe80000000800 */
[----:B------:R-:W-:Y:S04]  /*0300*/  LDS R5, [R3+0x40] ;  /* 0x0000400003057984 */ /* 0x000fe80000000800 */
[----:B--2---:R-:W2:Y:S02]  /*0310*/  LDS R6, [R3] ;  /* 0x0000000003067984 */ /* 0x004ea40000000800 */
        /* <DEDUP_REMOVED lines=24> */
.L_x_10:
        /* <DEDUP_REMOVED lines=14> */
.L_x_40:


//--------------------- .text._Z7reduce6ILj512EEvPiS0_i --------------------------
	.section	.text._Z7reduce6ILj512EEvPiS0_i,"ax",@progbits
	.align	128
        .global         _Z7reduce6ILj512EEvPiS0_i
        .type           _Z7reduce6ILj512EEvPiS0_i,@function
        .size           _Z7reduce6ILj512EEvPiS0_i,(.L_x_41 - _Z7reduce6ILj512EEvPiS0_i)
        .other          _Z7reduce6ILj512EEvPiS0_i,@"STO_CUDA_ENTRY STV_DEFAULT"
_Z7reduce6ILj512EEvPiS0_i:
.text._Z7reduce6ILj512EEvPiS0_i:
        /* <DEDUP_REMOVED lines=26> */
.L_x_12:
[----:B------:R0:W-:Y:S02]  /*01a0*/  STS [R3], RZ ;  /* 0x000000ff03007388 */ /* 0x0001e40000000800 */
.L_x_13:
[----:B------:R-:W-:Y:S05]  /*01b0*/  BSYNC.RECONVERGENT B0 ;  /* 0x0000000000007941 */ /* 0x000fea0003800200 */
.L_x_11:
        /* <DEDUP_REMOVED lines=12> */
[----:B------:R-:W-:Y:S01]  /*0280*/  @!P0 STS [R3], R6 ;  /* 0x0000000603008388 */ /* 0x000fe20000000800 */
[----:B------:R-:W-:Y:S01]  /*0290*/  BAR.SYNC.DEFER_BLOCKING 0x0 ;  /* 0x0000000000007b1d */ /* 0x000fe20000010000 */
[----:B------:R-:W-:-:S05]  /*02a0*/  ISETP.GT.U32.AND P0, PT, R2, 0x1f, PT ;  /* 0x0000001f0200780c */ /* 0x000fca0003f04070 */
[----:B------:R-:W-:Y:S04]  /*02b0*/  @!P1 LDS R5, [R3+0x100] ;  /* 0x0001000003059984 */ /* 0x000fe80000000800 */
[----:B-1----:R-:W1:Y:S02]  /*02c0*/  @!P1 LDS R8, [R3] ;  /* 0x0000000003089984 */ /* 0x002e640000000800 */
[----:B-1----:R-:W-:-:S05]  /*02d0*/  @!P1 IADD3 R8, PT, PT, R5, R8, RZ ;  /* 0x0000000805089210 */ /* 0x002fca0007ffe0ff */
[----:B------:R1:W-:Y:S01]  /*02e0*/  @!P1 STS [R3], R8 ;  /* 0x0000000803009388 */ /* 0x0003e20000000800 */
[----:B------:R-:W-:Y:S06]  /*02f0*/  BAR.SYNC.DEFER_BLOCKING 0x0 ;  /* 0x0000000000007b1d */ /* 0x000fec0000010000 */
[----:B------:R-:W-:Y:S05]  /*0300*/  @P0 EXIT ;  /* 0x000000000000094d */ /* 0x000fea0003800000 */
[----:B------:R-:W-:Y:S01]  /*0310*/  LDS R4, [R3+0x80] ;  /* 0x0000800003047984 */ /* 0x000fe20000000800 */
[----:B------:R-:W-:-:S03]  /*0320*/  ISETP.NE.AND P0, PT, R2, RZ, PT ;  /* 0x000000ff0200720c */ /* 0x000fc60003f05270 */
[----:B------:R-:W2:Y:S02]  /*0330*/  LDS R5, [R3] ;  /* 0x0000000003057984 */ /* 0x000ea40000000800 */
[----:B--2---:R-:W-:-:S05]  /*0340*/  IMAD.IADD R4, R4, 0x1, R5 ;  /* 0x0000000104047824 */ /* 0x004fca00078e0205 */
[----:B------:R-:W-:Y:S04]  /*0350*/  STS [R3], R4 ;  /* 0x0000000403007388 */ /* 0x000fe80000000800 */
[----:B------:R-:W-:Y:S04]  /*0360*/  LDS R5, [R3+0x40] ;  /* 0x0000400003057984 */ /* 0x000fe80000000800 */
[----:B------:R-:W2:Y:S02]  /*0370*/  LDS R6, [R3] ;  /* 0x0000000003067984 */ /* 0x000ea40000000800 */
[----:B--2---:R-:W-:-:S05]  /*0380*/  IADD3 R6, PT, PT, R5, R6, RZ ;  /* 0x0000000605067210 */ /* 0x004fca0007ffe0ff */
[----:B------:R-:W-:Y:S04]  /*0390*/  STS [R3], R6 ;  /* 0x0000000603007388 */ /* 0x000fe80000000800 */
[----:B------:R-:W-:Y:S04]  /*03a0*/  LDS R5, [R3+0x20] ;  /* 0x0000200003057984 */ /* 0x000fe80000000800 */
[----:B-1----:R-:W1:Y:S02]  /*03b0*/  LDS R8, [R3] ;  /* 0x0000000003087984 */ /* 0x002e640000000800 */
        /* <DEDUP_REMOVED lines=13> */
[----:B------:R1:W-:Y:S01]  /*0490*/  STS [R3], R6 ;  /* 0x0000000603007388 */ /* 0x0003e20000000800 */
[----:B------:R-:W-:Y:S05]  /*04a0*/  @P0 EXIT ;  /* 0x000000000000094d */ /* 0x000fea0003800000 */
[----:B------:R-:W2:Y:S01]  /*04b0*/  LDS R5, [UR4] ;  /* 0x00000004ff057984 */ /* 0x000ea20008000800 */
[----:B01----:R-:W0:Y:S02]  /*04c0*/  LDC.64 R2, c[0x0][0x388] ;  /* 0x0000e200ff027b82 */ /* 0x003e240000000a00 */
[----:B0-----:R-:W-:-:S05]  /*04d0*/  IMAD.WIDE.U32 R2, R0, 0x4, R2 ;  /* 0x0000000400027825 */ /* 0x001fca00078e0002 */
[----:B--2---:R-:W-:Y:S01]  /*04e0*/  STG.E desc[UR6][R2.64], R5 ;  /* 0x0000000502007986 */ /* 0x004fe2000c101906 */
[----:B------:R-:W-:Y:S05]  /*04f0*/  EXIT ;  /* 0x000000000000794d */ /* 0x000fea0003800000 */
.L_x_14:
        /* <DEDUP_REMOVED lines=16> */
.L_x_41:


//--------------------- .text._Z7reduce5PiS_i     --------------------------
	.section	.text._Z7reduce5PiS_i,"ax",@progbits
	.align	128
        .global         _Z7reduce5PiS_i
        .type           _Z7reduce5PiS_i,@function
        .size           _Z7reduce5PiS_i,(.L_x_42 - _Z7reduce5PiS_i)
        .other          _Z7reduce5PiS_i,@"STO_CUDA_ENTRY STV_DEFAULT"
_Z7reduce5PiS_i:
.text._Z7reduce5PiS_i:
[----:B------:R-:W-:Y:S01]  /*0000*/  LDC R1, c[0x0][0x37c] ;  /* 0x0000df00ff017b82 */ /* 0x000fe20000000800 */
[----:B------:R-:W0:Y:S01]  /*0010*/  S2R R0, SR_CTAID.X ;  /* 0x0000000000007919 */ /* 0x000e220000002500 */
[----:B------:R-:W1:Y:S06]  /*0020*/  LDCU UR8, c[0x0][0x360] ;  /* 0x00006c00ff0877ac */ /* 0x000e6c0008000800 */
[----:B------:R-:W2:Y:S01]  /*0030*/  S2UR UR5, SR_CgaCtaId ;  /* 0x00000000000579c3 */ /* 0x000ea20000008800 */
[----:B------:R-:W-:Y:S01]  /*0040*/  BSSY.RECONVERGENT B0, `(.L_x_15) ;  /* 0x0000018000007945 */ /* 0x000fe20003800200 */
[----:B------:R-:W3:Y:S01]  /*0050*/  S2R R2, SR_TID.X ;  /* 0x0000000000027919 */ /* 0x000ee20000002100 */
[----:B------:R-:W4:Y:S01]  /*0060*/  LDCU UR9, c[0x0][0x390] ;  /* 0x00007200ff0977ac */ /* 0x000f220008000800 */
[----:B------:R-:W-:Y:S01]  /*0070*/  UMOV UR4, 0x400 ;  /* 0x0000040000047882 */ /* 0x000fe20000000000 */
[----:B------:R-:W0:Y:S01]  /*0080*/  LDCU.64 UR6, c[0x0][0x358] ;  /* 0x00006b00ff0677ac */ /* 0x000e220008000a00 */
[----:B-1----:R-:W-:Y:S01]  /*0090*/  IMAD.U32 R8, RZ, RZ, UR8 ;  /* 0x00000008ff087e24 */ /* 0x002fe2000f8e00ff */
[----:B--2---:R-:W-:Y:S01]  /*00a0*/  ULEA UR4, UR5, UR4, 0x18 ;  /* 0x0000000405047291 */ /* 0x004fe2000f8ec0ff */
[----:B0-----:R-:W-:-:S04]  /*00b0*/  IMAD R3, R0, UR8, RZ ;  /* 0x0000000800037c24 */ /* 0x001fc8000f8e02ff */
[----:B---3--:R-:W-:Y:S01]  /*00c0*/  IMAD R5, R3, 0x2, R2 ;  /* 0x0000000203057824 */ /* 0x008fe200078e0202 */
[----:B------:R-:W-:-:S04]  /*00d0*/  LEA R3, R2, UR4, 0x2 ;  /* 0x0000000402037c11 */ /* 0x000fc8000f8e10ff */
[----:B----4-:R-:W-:-:S13]  /*00e0*/  ISETP.GE.U32.AND P0, PT, R5, UR9, PT ;  /* 0x0000000905007c0c */ /* 0x010fda000bf06070 */
[----:B------:R-:W-:Y:S05]  /*00f0*/  @P0 BRA `(.L_x_16) ;  /* 0x00000000002c0947 */ /* 0x000fea0003800000 */
[----:B------:R-:W0:Y:S01]  /*0100*/  LDC.64 R6, c[0x0][0x380] ;  /* 0x0000e000ff067b82 */ /* 0x000e220000000a00 */
[----:B------:R-:W-:Y:S01]  /*0110*/  IADD3 R11, PT, PT, R5, R8, RZ ;  /* 0x00000008050b7210 */ /* 0x000fe20007ffe0ff */
[----:B------:R-:W-:-:S03]  /*0120*/  IMAD.MOV.U32 R9, RZ, RZ, RZ ;  /* 0x000000ffff097224 */ /* 0x000fc600078e00ff */
        /* <DEDUP_REMOVED lines=8> */
.L_x_16:
[----:B------:R0:W-:Y:S02]  /*01b0*/  STS [R3], RZ ;  /* 0x000000ff03007388 */ /* 0x0001e40000000800 */
.L_x_17:
[----:B------:R-:W-:Y:S05]  /*01c0*/  BSYNC.RECONVERGENT B0 ;  /* 0x0000000000007941 */ /* 0x000fea0003800200 */
.L_x_15:
[----:B------:R-:W-:Y:S01]  /*01d0*/  BAR.SYNC.DEFER_BLOCKING 0x0 ;  /* 0x0000000000007b1d */ /* 0x000fe20000010000 */
[----:B------:R-:W-:Y:S02]  /*01e0*/  ISETP.GE.U32.AND P1, PT, R8, 0x42, PT ;  /* 0x000000420800780c */ /* 0x000fe40003f26070 */
[----:B------:R-:W-:-:S11]  /*01f0*/  ISETP.GT.U32.AND P0, PT, R2, 0x1f, PT ;  /* 0x0000001f0200780c */ /* 0x000fd60003f04070 */
[----:B------:R-:W-:Y:S05]  /*0200*/  @!P1 BRA `(.L_x_18) ;  /* 0x00000000002c9947 */ /* 0x000fea0003800000 */
.L_x_19:
[----:B------:R-:W-:-:S04]  /*0210*/  SHF.R.U32.HI R7, RZ, 0x1, R8 ;  /* 0x00000001ff077819 */ /* 0x000fc80000011608 */
[----:B------:R-:W-:-:S13]  /*0220*/  ISETP.GE.U32.AND P1, PT, R2, R7, PT ;  /* 0x000000070200720c */ /* 0x000fda0003f26070 */
[----:B------:R-:W-:Y:S01]  /*0230*/  @!P1 LEA R4, R7, R3, 0x2 ;  /* 0x0000000307049211 */ /* 0x000fe200078e10ff */
[----:B------:R-:W-:Y:S05]  /*0240*/  @!P1 LDS R5, [R3] ;  /* 0x0000000003059984 */ /* 0x000fea0000000800 */
[----:B------:R-:W2:Y:S02]  /*0250*/  @!P1 LDS R4, [R4] ;  /* 0x0000000004049984 */ /* 0x000ea40000000800 */
[----:B--2---:R-:W-:-:S05]  /*0260*/  @!P1 IMAD.IADD R6, R4, 0x1, R5 ;  /* 0x0000000104069824 */ /* 0x004fca00078e0205 */
[----:B------:R2:W-:Y:S01]  /*0270*/  @!P1 STS [R3], R6 ;  /* 0x0000000603009388 */ /* 0x0005e20000000800 */
[----:B------:R-:W-:Y:S01]  /*0280*/  BAR.SYNC.DEFER_BLOCKING 0x0 ;  /* 0x0000000000007b1d */ /* 0x000fe20000010000 */
[----:B------:R-:W-:Y:S02]  /*0290*/  ISETP.GT.U32.AND P1, PT, R8, 0x83, PT ;  /* 0x000000830800780c */ /* 0x000fe40003f24070 */
[----:B------:R-:W-:-:S11]  /*02a0*/  MOV R8, R7 ;  /* 0x0000000700087202 */ /* 0x000fd60000000f00 */
[----:B--2---:R-:W-:Y:S05]  /*02b0*/  @P1 BRA `(.L_x_19) ;  /* 0xfffffffc00d41947 */ /* 0x004fea000383ffff */
.L_x_18:
        /* <DEDUP_REMOVED lines=27> */
[----:B------:R-:W2:Y:S01]  /*0470*/  S2UR UR5, SR_CgaCtaId ;  /* 0x00000000000579c3 */ /* 0x000ea20000008800 */
[----:B------:R-:W-:-:S07]  /*0480*/  UMOV UR4, 0x400 ;  /* 0x0000040000047882 */ /* 0x000fce0000000000 */
[----:B01----:R-:W0:Y:S01]  /*0490*/  LDC.64 R2, c[0x0][0x388] ;  /* 0x0000e200ff027b82 */ /* 0x003e220000000a00 */
[----:B--2---:R-:W-:Y:S01]  /*04a0*/  ULEA UR4, UR5, UR4, 0x18 ;  /* 0x0000000405047291 */ /* 0x004fe2000f8ec0ff */
[----:B0-----:R-:W-:-:S08]  /*04b0*/  IMAD.WIDE.U32 R2, R0, 0x4, R2 ;  /* 0x0000000400027825 */ /* 0x001fd000078e0002 */
[----:B------:R-:W0:Y:S04]  /*04c0*/  LDS R5, [UR4] ;  /* 0x00000004ff057984 */ /* 0x000e280008000800 */
[----:B0-----:R-:W-:Y:S01]  /*04d0*/  STG.E desc[UR6][R2.64], R5 ;  /* 0x0000000502007986 */ /* 0x001fe2000c101906 */
[----:B------:R-:W-:Y:S05]  /*04e0*/  EXIT ;  /* 0x000000000000794d */ /* 0x000fea0003800000 */
.L_x_20:
        /* <DEDUP_REMOVED lines=9> */
.L_x_42:


//--------------------- .text._Z7reduce4PiS_i     --------------------------
	.section	.text._Z7reduce4PiS_i,"ax",@progbits
	.align	128
        .global         _Z7reduce4PiS_i
        .type           _Z7reduce4PiS_i,@function
        .size           _Z7reduce4PiS_i,(.L_x_43 - _Z7reduce4PiS_i)
        .other          _Z7reduce4PiS_i,@"STO_CUDA_ENTRY STV_DEFAULT"
_Z7reduce4PiS_i:
.text._Z7reduce4PiS_i:
        /* <DEDUP_REMOVED lines=27> */
.L_x_22:
[----:B------:R0:W-:Y:S02]  /*01b0*/  STS [R0], RZ ;  /* 0x000000ff00007388 */ /* 0x0001e40000000800 */
.L_x_23:
[----:B------:R-:W-:Y:S05]  /*01c0*/  BSYNC.RECONVERGENT B0 ;  /* 0x0000000000007941 */ /* 0x000fea0003800200 */
.L_x_21:
[----:B------:R-:W-:Y:S01]  /*01d0*/  BAR.SYNC.DEFER_BLOCKING 0x0 ;  /* 0x0000000000007b1d */ /* 0x000fe20000010000 */
[----:B------:R-:W-:Y:S02]  /*01e0*/  ISETP.GE.U32.AND P1, PT, R6, 0x2, PT ;  /* 0x000000020600780c */ /* 0x000fe40003f26070 */
[----:B------:R-:W-:-:S11]  /*01f0*/  ISETP.NE.AND P0, PT, R9, RZ, PT ;  /* 0x000000ff0900720c */ /* 0x000fd60003f05270 */
[----:B------:R-:W-:Y:S05]  /*0200*/  @!P1 BRA `(.L_x_24) ;  /* 0x00000000002c9947 */ /* 0x000fea0003800000 */
.L_x_25:
        /* <DEDUP_REMOVED lines=11> */
.L_x_24:
[----:B------:R-:W-:Y:S05]  /*02c0*/  @P0 EXIT ;  /* 0x000000000000094d */ /* 0x000fea0003800000 */
[----:B------:R-:W2:Y:S01]  /*02d0*/  S2UR UR5, SR_CgaCtaId ;  /* 0x00000000000579c3 */ /* 0x000ea20000008800 */
[----:B------:R-:W-:-:S07]  /*02e0*/  UMOV UR4, 0x400 ;  /* 0x0000040000047882 */ /* 0x000fce0000000000 */
[----:B------:R-:W3:Y:S01]  /*02f0*/  LDC.64 R2, c[0x0][0x388] ;  /* 0x0000e200ff027b82 */ /* 0x000ee20000000a00 */
[----:B--2---:R-:W-:Y:S01]  /*0300*/  ULEA UR4, UR5, UR4, 0x18 ;  /* 0x0000000405047291 */ /* 0x004fe2000f8ec0ff */
[----:B---3--:R-:W-:-:S08]  /*0310*/  IMAD.WIDE.U32 R2, R11, 0x4, R2 ;  /* 0x000000040b027825 */ /* 0x008fd000078e0002 */
[----:B------:R-:W2:Y:S04]  /*0320*/  LDS R5, [UR4] ;  /* 0x00000004ff057984 */ /* 0x000ea80008000800 */
[----:B--2---:R-:W-:Y:S01]  /*0330*/  STG.E desc[UR6][R2.64], R5 ;  /* 0x0000000502007986 */ /* 0x004fe2000c101906 */
[----:B------:R-:W-:Y:S05]  /*0340*/  EXIT ;  /* 0x000000000000794d */ /* 0x000fea0003800000 */
.L_x_26:
        /* <DEDUP_REMOVED lines=11> */
.L_x_43:


//--------------------- .text._Z7reduce3PiS_i     --------------------------
	.section	.text._Z7reduce3PiS_i,"ax",@progbits
	.align	128
        .global         _Z7reduce3PiS_i
        .type           _Z7reduce3PiS_i,@function
        .size           _Z7reduce3PiS_i,(.L_x_44 - _Z7reduce3PiS_i)
        .other          _Z7reduce3PiS_i,@"STO_CUDA_ENTRY STV_DEFAULT"
_Z7reduce3PiS_i:
.text._Z7reduce3PiS_i:
[----:B------:R-:W-:Y:S01]  /*0000*/  LDC R1, c[0x0][0x37c] ;  /* 0x0000df00ff017b82 */ /* 0x000fe20000000800 */
[----:B------:R-:W0:Y:S01]  /*0010*/  S2R R6, SR_TID.X ;  /* 0x0000000000067919 */ /* 0x000e220000002100 */
[----:B------:R-:W0:Y:S01]  /*0020*/  LDCU UR8, c[0x0][0x360] ;  /* 0x00006c00ff0877ac */ /* 0x000e220008000800 */
[----:B------:R-:W-:Y:S01]  /*0030*/  IMAD.MOV.U32 R4, RZ, RZ, RZ ;  /* 0x000000ffff047224 */ /* 0x000fe200078e00ff */
[----:B------:R-:W0:Y:S01]  /*0040*/  S2R R7, SR_CTAID.X ;  /* 0x0000000000077919 */ /* 0x000e220000002500 */
[----:B------:R-:W1:Y:S01]  /*0050*/  LDCU UR4, c[0x0][0x390] ;  /* 0x00007200ff0477ac */ /* 0x000e620008000800 */
[----:B------:R-:W2:Y:S01]  /*0060*/  LDCU.64 UR6, c[0x0][0x358] ;  /* 0x00006b00ff0677ac */ /* 0x000ea20008000a00 */
[----:B0-----:R-:W-:-:S05]  /*0070*/  IMAD R5, R7, UR8, R6 ;  /* 0x0000000807057c24 */ /* 0x001fca000f8e0206 */
[----:B-1----:R-:W-:-:S13]  /*0080*/  ISETP.GE.U32.AND P0, PT, R5, UR4, PT ;  /* 0x0000000405007c0c */ /* 0x002fda000bf06070 */
[----:B------:R-:W0:Y:S02]  /*0090*/  @!P0 LDC.64 R2, c[0x0][0x380] ;  /* 0x0000e000ff028b82 */ /* 0x000e240000000a00 */
[----:B0-----:R-:W-:-:S05]  /*00a0*/  @!P0 IMAD.WIDE.U32 R2, R5, 0x4, R2 ;  /* 0x0000000405028825 */ /* 0x001fca00078e0002 */
[----:B--2---:R-:W2:Y:S01]  /*00b0*/  @!P0 LDG.E R4, desc[UR6][R2.64] ;  /* 0x0000000602048981 */ /* 0x004ea2000c1e1900 */
[----:B------:R-:W0:Y:S01]  /*00c0*/  S2UR UR5, SR_CgaCtaId ;  /* 0x00000000000579c3 */ /* 0x000e220000008800 */
[----:B------:R-:W-:Y:S01]  /*00d0*/  IMAD.U32 R0, RZ, RZ, UR8 ;  /* 0x00000008ff007e24 */ /* 0x000fe2000f8e00ff */
[----:B------:R-:W-:Y:S01]  /*00e0*/  UMOV UR4, 0x400 ;  /* 0x0000040000047882 */ /* 0x000fe20000000000 */
[----:B------:R-:W-:-:S03]  /*00f0*/  ISETP.NE.AND P0, PT, R6, RZ, PT ;  /* 0x000000ff0600720c */ /* 0x000fc60003f05270 */
[----:B------:R-:W-:Y:S01]  /*0100*/  ISETP.GE.U32.AND P1, PT, R0, 0x2, PT ;  /* 0x000000020000780c */ /* 0x000fe20003f26070 */
[----:B0-----:R-:W-:-:S06]  /*0110*/  ULEA UR4, UR5, UR4, 0x18 ;  /* 0x0000000405047291 */ /* 0x001fcc000f8ec0ff */
[----:B------:R-:W-:-:S05]  /*0120*/  LEA R5, R6, UR4, 0x2 ;  /* 0x0000000406057c11 */ /* 0x000fca000f8e10ff */
[----:B--2---:R0:W-:Y:S01]  /*0130*/  STS [R5], R4 ;  /* 0x0000000405007388 */ /* 0x0041e20000000800 */
[----:B------:R-:W-:Y:S06]  /*0140*/  BAR.SYNC.DEFER_BLOCKING 0x0 ;  /* 0x0000000000007b1d */ /* 0x000fec0000010000 */
[----:B------:R-:W-:Y:S05]  /*0150*/  @!P1 BRA `(.L_x_27) ;  /* 0x00000000002c9947 */ /* 0x000fea0003800000 */
.L_x_28:
[----:B------:R-:W-:-:S04]  /*0160*/  SHF.R.U32.HI R8, RZ, 0x1, R0 ;  /* 0x00000001ff087819 */ /* 0x000fc80000011600 */
[----:B------:R-:W-:-:S13]  /*0170*/  ISETP.GE.U32.AND P1, PT, R6, R8, PT ;  /* 0x000000080600720c */ /* 0x000fda0003f26070 */
[----:B------:R-:W-:Y:S01]  /*0180*/  @!P1 LEA R2, R8, R5, 0x2 ;  /* 0x0000000508029211 */ /* 0x000fe200078e10ff */
[----:B------:R-:W-:Y:S05]  /*0190*/  @!P1 LDS R3, [R5] ;  /* 0x0000000005039984 */ /* 0x000fea0000000800 */
[----:B------:R-:W0:Y:S02]  /*01a0*/  @!P1 LDS R2, [R2] ;  /* 0x0000000002029984 */ /* 0x000e240000000800 */
[----:B0-----:R-:W-:-:S05]  /*01b0*/  @!P1 IMAD.IADD R4, R2, 0x1, R3 ;  /* 0x0000000102049824 */ /* 0x001fca00078e0203 */
[----:B------:R1:W-:Y:S01]  /*01c0*/  @!P1 STS [R5], R4 ;  /* 0x0000000405009388 */ /* 0x0003e20000000800 */
[----:B------:R-:W-:Y:S01]  /*01d0*/  BAR.SYNC.DEFER_BLOCKING 0x0 ;  /* 0x0000000000007b1d */ /* 0x000fe20000010000 */
[----:B------:R-:W-:Y:S02]  /*01e0*/  ISETP.GT.U32.AND P1, PT, R0, 0x3, PT ;  /* 0x000000030000780c */ /* 0x000fe40003f24070 */
[----:B------:R-:W-:-:S11]  /*01f0*/  MOV R0, R8 ;  /* 0x0000000800007202 */ /* 0x000fd60000000f00 */
[----:B-1----:R-:W-:Y:S05]  /*0200*/  @P1 BRA `(.L_x_28) ;  /* 0xfffffffc00d41947 */ /* 0x002fea000383ffff */
.L_x_27:
[----:B------:R-:W-:Y:S05]  /*0210*/  @P0 EXIT ;  /* 0x000000000000094d */ /* 0x000fea0003800000 */
[----:B------:R-:W1:Y:S01]  /*0220*/  S2UR UR5, SR_CgaCtaId ;  /* 0x00000000000579c3 */ /* 0x000e620000008800 */
[----:B------:R-:W-:-:S07]  /*0230*/  UMOV UR4, 0x400 ;  /* 0x0000040000047882 */ /* 0x000fce0000000000 */
[----:B------:R-:W2:Y:S01]  /*0240*/  LDC.64 R2, c[0x0][0x388] ;  /* 0x0000e200ff027b82 */ /* 0x000ea20000000a00 */
[----:B-1----:R-:W-:Y:S01]  /*0250*/  ULEA UR4, UR5, UR4, 0x18 ;  /* 0x0000000405047291 */ /* 0x002fe2000f8ec0ff */
[----:B--2---:R-:W-:-:S08]  /*0260*/  IMAD.WIDE.U32 R2, R7, 0x4, R2 ;  /* 0x0000000407027825 */ /* 0x004fd000078e0002 */
[----:B0-----:R-:W0:Y:S04]  /*0270*/  LDS R5, [UR4] ;  /* 0x00000004ff057984 */ /* 0x001e280008000800 */
[----:B0-----:R-:W-:Y:S01]  /*0280*/  STG.E desc[UR6][R2.64], R5 ;  /* 0x0000000502007986 */ /* 0x001fe2000c101906 */
[----:B------:R-:W-:Y:S05]  /*0290*/  EXIT ;  /* 0x000000000000794d */ /* 0x000fea0003800000 */
.L_x_29:
        /* <DEDUP_REMOVED lines=14> */
.L_x_44:


//--------------------- .text._Z7reduce2PiS_i     --------------------------
	.section	.text._Z7reduce2PiS_i,"ax",@progbits
	.align	128
        .global         _Z7reduce2PiS_i
        .type           _Z7reduce2PiS_i,@function
        .size           _Z7reduce2PiS_i,(.L_x_45 - _Z7reduce2PiS_i)
        .other          _Z7reduce2PiS_i,@"STO_CUDA_ENTRY STV_DEFAULT"
_Z7reduce2PiS_i:
.text._Z7reduce2PiS_i:
        /* <DEDUP_REMOVED lines=13> */
[----:B------:R-:W-:Y:S01]  /*00d0*/  UMOV UR4, 0x400 ;  /* 0x0000040000047882 */ /* 0x000fe20000000000 */
[----:B------:R-:W-:Y:S01]  /*00e0*/  UISETP.GE.U32.AND UP0, UPT, UR7, 0x2, UPT ;  /* 0x000000020700788c */ /* 0x000fe2000bf06070 */
[----:B------:R-:W-:Y:S01]  /*00f0*/  ISETP.NE.AND P1, PT, R4, RZ, PT ;  /* 0x000000ff0400720c */ /* 0x000fe20003f25270 */
[----:B0-----:R-:W-:-:S06]  /*0100*/  ULEA UR4, UR5, UR4, 0x18 ;  /* 0x0000000405047291 */ /* 0x001fcc000f8ec0ff */
[----:B------:R-:W-:-:S05]  /*0110*/  LEA R5, R4, UR4, 0x2 ;  /* 0x0000000404057c11 */ /* 0x000fca000f8e10ff */
[----:B--2---:R0:W-:Y:S01]  /*0120*/  STS [R5], R0 ;  /* 0x0000000005007388 */ /* 0x0041e20000000800 */
[----:B------:R-:W-:Y:S06]  /*0130*/  BAR.SYNC.DEFER_BLOCKING 0x0 ;  /* 0x0000000000007b1d */ /* 0x000fec0000010000 */
[----:B------:R-:W-:Y:S05]  /*0140*/  BRA.U !UP0, `(.L_x_30) ;  /* 0x00000001083c7547 */ /* 0x000fea000b800000 */
[----:B------:R-:W-:-:S05]  /*0150*/  UMOV UR5, 0x1 ;  /* 0x0000000100057882 */ /* 0x000fca0000000000 */
.L_x_31:
[----:B------:R-:W-:-:S04]  /*0160*/  USHF.L.U32 UR6, UR5, 0x1, URZ ;  /* 0x0000000105067899 */ /* 0x000fc800080006ff */
[----:B------:R-:W-:Y:S02]  /*0170*/  UISETP.GE.U32.AND UP0, UPT, UR6, UR7, UPT ;  /* 0x000000070600728c */ /* 0x000fe4000bf06070 */
[----:B-1----:R-:W-:-:S05]  /*0180*/  IMAD R2, R4, UR6, RZ ;  /* 0x0000000604027c24 */ /* 0x002fca000f8e02ff */
[----:B------:R-:W-:-:S13]  /*0190*/  ISETP.GE.U32.AND P0, PT, R2, UR7, PT ;  /* 0x0000000702007c0c */ /* 0x000fda000bf06070 */
[C---:B0-----:R-:W-:Y:S01]  /*01a0*/  @!P0 IADD3 R0, PT, PT, R2.reuse, UR5, RZ ;  /* 0x0000000502008c10 */ /* 0x041fe2000fffe0ff */
[----:B------:R-:W-:Y:S01]  /*01b0*/  UMOV UR5, UR6 ;  /* 0x0000000600057c82 */ /* 0x000fe20008000000 */
[----:B------:R-:W-:Y:S02]  /*01c0*/  @!P0 LEA R2, R2, UR4, 0x2 ;  /* 0x0000000402028c11 */ /* 0x000fe4000f8e10ff */
[----:B------:R-:W-:-:S03]  /*01d0*/  @!P0 LEA R0, R0, UR4, 0x2 ;  /* 0x0000000400008c11 */ /* 0x000fc6000f8e10ff */
[----:B------:R-:W-:Y:S04]  /*01e0*/  @!P0 LDS R3, [R2] ;  /* 0x0000000002038984 */ /* 0x000fe80000000800 */
[----:B------:R-:W0:Y:S02]  /*01f0*/  @!P0 LDS R0, [R0] ;  /* 0x0000000000008984 */ /* 0x000e240000000800 */
[----:B0-----:R-:W-:-:S05]  /*0200*/  @!P0 IMAD.IADD R3, R0, 0x1, R3 ;  /* 0x0000000100038824 */ /* 0x001fca00078e0203 */
[----:B------:R1:W-:Y:S01]  /*0210*/  @!P0 STS [R2], R3 ;  /* 0x0000000302008388 */ /* 0x0003e20000000800 */
[----:B------:R-:W-:Y:S06]  /*0220*/  BAR.SYNC.DEFER_BLOCKING 0x0 ;  /* 0x0000000000007b1d */ /* 0x000fec0000010000 */
[----:B------:R-:W-:Y:S05]  /*0230*/  BRA.U !UP0, `(.L_x_31) ;  /* 0xfffffffd08c87547 */ /* 0x000fea000b83ffff */
.L_x_30:
[----:B------:R-:W-:Y:S05]  /*0240*/  @P1 EXIT ;  /* 0x000000000000194d */ /* 0x000fea0003800000 */
[----:B------:R-:W2:Y:S01]  /*0250*/  S2UR UR5, SR_CgaCtaId ;  /* 0x00000000000579c3 */ /* 0x000ea20000008800 */
[----:B------:R-:W-:-:S07]  /*0260*/  UMOV UR4, 0x400 ;  /* 0x0000040000047882 */ /* 0x000fce0000000000 */
[----:B-1----:R-:W1:Y:S01]  /*0270*/  LDC.64 R2, c[0x0][0x388] ;  /* 0x0000e200ff027b82 */ /* 0x002e620000000a00 */
[----:B--2---:R-:W-:Y:S01]  /*0280*/  ULEA UR4, UR5, UR4, 0x18 ;  /* 0x0000000405047291 */ /* 0x004fe2000f8ec0ff */
[----:B-1----:R-:W-:-:S08]  /*0290*/  IMAD.WIDE.U32 R2, R7, 0x4, R2 ;  /* 0x0000000407027825 */ /* 0x002fd000078e0002 */
[----:B0-----:R-:W0:Y:S04]  /*02a0*/  LDS R5, [UR4] ;  /* 0x00000004ff057984 */ /* 0x001e280008000800 */
[----:B0-----:R-:W-:Y:S01]  /*02b0*/  STG.E desc[UR8][R2.64], R5 ;  /* 0x0000000502007986 */ /* 0x001fe2000c101908 */
[----:B------:R-:W-:Y:S05]  /*02c0*/  EXIT ;  /* 0x000000000000794d */ /* 0x000fea0003800000 */
.L_x_32:
        /* <DEDUP_REMOVED lines=11> */
.L_x_45:


//--------------------- .text._Z7reduce1PiS_i     --------------------------
	.section	.text._Z7reduce1PiS_i,"ax",@progbits
	.align	128
        .global         _Z7reduce1PiS_i
        .type           _Z7reduce1PiS_i,@function
        .size           _Z7reduce1PiS_i,(.L_x_46 - _Z7reduce1PiS_i)
        .other          _Z7reduce1PiS_i,@"STO_CUDA_ENTRY STV_DEFAULT"
_Z7reduce1PiS_i:
.text._Z7reduce1PiS_i:
        /* <DEDUP_REMOVED lines=21> */
[----:B0-----:R-:W-:-:S07]  /*0150*/  HFMA2 R0, -RZ, RZ, 0, 5.9604644775390625e-08 ;  /* 0x00000001ff007431 */ /* 0x001fce00000001ff */
.L_x_34:
[----:B------:R-:W-:-:S05]  /*0160*/  IMAD.SHL.U32 R8, R0, 0x2, RZ ;  /* 0x0000000200087824 */ /* 0x000fca00078e00ff */
[----:B------:R-:W-:-:S04]  /*0170*/  IADD3 R2, PT, PT, R8, -0x1, RZ ;  /* 0xffffffff08027810 */ /* 0x000fc80007ffe0ff */
[----:B------:R-:W-:-:S13]  /*0180*/  LOP3.LUT P1, RZ, R2, R7, RZ, 0xc0, !PT ;  /* 0x0000000702ff7212 */ /* 0x000fda000782c0ff */
[----:B------:R-:W-:Y:S01]  /*0190*/  @!P1 IMAD R2, R0, 0x4, R5 ;  /* 0x0000000400029824 */ /* 0x000fe200078e0205 */
[----:B------:R-:W-:Y:S01]  /*01a0*/  @!P1 LDS R3, [R5] ;  /* 0x0000000005039984 */ /* 0x000fe20000000800 */
[----:B------:R-:W-:-:S04]  /*01b0*/  IMAD.MOV.U32 R0, RZ, RZ, R8 ;  /* 0x000000ffff007224 */ /* 0x000fc800078e0008 */
[----:B------:R-:W0:Y:S02]  /*01c0*/  @!P1 LDS R2, [R2] ;  /* 0x0000000002029984 */ /* 0x000e240000000800 */
[----:B0-----:R-:W-:-:S05]  /*01d0*/  @!P1 IADD3 R4, PT, PT, R2, R3, RZ ;  /* 0x0000000302049210 */ /* 0x001fca0007ffe0ff */
[----:B------:R1:W-:Y:S01]  /*01e0*/  @!P1 STS [R5], R4 ;  /* 0x0000000405009388 */ /* 0x0003e20000000800 */
[----:B------:R-:W-:Y:S01]  /*01f0*/  BAR.SYNC.DEFER_BLOCKING 0x0 ;  /* 0x0000000000007b1d */ /* 0x000fe20000010000 */
[----:B------:R-:W-:-:S13]  /*0200*/  ISETP.GE.U32.AND P1, PT, R8, UR8, PT ;  /* 0x0000000808007c0c */ /* 0x000fda000bf26070 */
[----:B-1----:R-:W-:Y:S05]  /*0210*/  @!P1 BRA `(.L_x_34) ;  /* 0xfffffffc00d09947 */ /* 0x002fea000383ffff */
.L_x_33:
        /* <DEDUP_REMOVED lines=9> */
.L_x_35:
        /* <DEDUP_REMOVED lines=13> */
.L_x_46:


//--------------------- .nv.shared._Z12reduce6_plusILj128ELj4EEvPiS0_i --------------------------
	.section	.nv.shared._Z12reduce6_plusILj128ELj4EEvPiS0_i,"aw",@nobits
	.sectionflags	@""
	.align	16
	.zero		1024


//--------------------- .nv.shared.reserved.0     --------------------------
	.section	.nv.shared.reserved.0,"aw",@nobits
	.weak		__nv_reservedSMEM_offset_0_alias
	.size		__nv_reservedSMEM_offset_0_alias, 0, 64
	.other		__nv_reservedSMEM_offset_0_alias,@"STO_CUDA_RESERVED_SHARED STV_DEFAULT"
__nv_reservedSMEM_offset_0_alias:
	.zero		0
	.zero		64


//--------------------- .nv.shared._Z12reduce6_plusILj256ELj4EEvPiS0_i --------------------------
	.section	.nv.shared._Z12reduce6_plusILj256ELj4EEvPiS0_i,"aw",@nobits
	.sectionflags	@""
	.align	16
	.zero		1024


//--------------------- .nv.shared._Z12reduce6_plusILj512ELj4EEvPiS0_i --------------------------
	.section	.nv.shared._Z12reduce6_plusILj512ELj4EEvPiS0_i,"aw",@nobits
	.sectionflags	@""
	.align	16
	.zero		1024


//--------------------- .nv.shared._Z7reduce6ILj128EEvPiS0_i --------------------------
	.section	.nv.shared._Z7reduce6ILj128EEvPiS0_i,"aw",@nobits
	.sectionflags	@""
	.align	16
	.zero		1024


//--------------------- .nv.shared._Z7reduce6ILj256EEvPiS0_i --------------------------
	.section	.nv.shared._Z7reduce6ILj256EEvPiS0_i,"aw",@nobits
	.sectionflags	@""
	.align	16
	.zero		1024


//--------------------- .nv.shared._Z7reduce6ILj512EEvPiS0_i --------------------------
	.section	.nv.shared._Z7reduce6ILj512EEvPiS0_i,"aw",@nobits
	.sectionflags	@""
	.align	16
	.zero		1024


//--------------------- .nv.shared._Z7reduce5PiS_i --------------------------
	.section	.nv.shared._Z7reduce5PiS_i,"aw",@nobits
	.sectionflags	@""
	.align	16
	.zero		1024


//--------------------- .nv.shared._Z7reduce4PiS_i --------------------------
	.section	.nv.shared._Z7reduce4PiS_i,"aw",@nobits
	.sectionflags	@""
	.align	16
	.zero		1024


//--------------------- .nv.shared._Z7reduce3PiS_i --------------------------
	.section	.nv.shared._Z7reduce3PiS_i,"aw",@nobits
	.sectionflags	@""
	.align	16
	.zero		1024


//--------------------- .nv.shared._Z7reduce2PiS_i --------------------------
	.section	.nv.shared._Z7reduce2PiS_i,"aw",@nobits
	.sectionflags	@""
	.align	16
	.zero		1024


//--------------------- .nv.shared._Z7reduce1PiS_i --------------------------
	.section	.nv.shared._Z7reduce1PiS_i,"aw",@nobits
	.sectionflags	@""
	.align	16
	.zero		1024


//--------------------- .nv.constant0._Z12reduce6_plusILj128ELj4EEvPiS0_i --------------------------
	.section	.nv.constant0._Z12reduce6_plusILj128ELj4EEvPiS0_i,"a",@progbits
	.sectionflags	@""
	.align	4
.nv.constant0._Z12reduce6_plusILj128ELj4EEvPiS0_i:
	.zero		916


//--------------------- .nv.constant0._Z12reduce6_plusILj256ELj4EEvPiS0_i --------------------------
	.section	.nv.constant0._Z12reduce6_plusILj256ELj4EEvPiS0_i,"a",@progbits
	.sectionflags	@""
	.align	4
.nv.constant0._Z12reduce6_plusILj256ELj4EEvPiS0_i:
	.zero		916


//--------------------- .nv.constant0._Z12reduce6_plusILj512ELj4EEvPiS0_i --------------------------
	.section	.nv.constant0._Z12reduce6_plusILj512ELj4EEvPiS0_i,"a",@progbits
	.sectionflags	@""
	.align	4
.nv.constant0._Z12reduce6_plusILj512ELj4EEvPiS0_i:
	.zero		916


//--------------------- .nv.constant0._Z7reduce6ILj128EEvPiS0_i --------------------------
	.section	.nv.constant0._Z7reduce6ILj128EEvPiS0_i,"a",@progbits
	.sectionflags	@""
	.align	4
.nv.constant0._Z7reduce6ILj128EEvPiS0_i:
	.zero		916


//--------------------- .nv.constant0._Z7reduce6ILj256EEvPiS0_i --------------------------
	.section	.nv.constant0._Z7reduce6ILj256EEvPiS0_i,"a",@progbits
	.sectionflags	@""
	.align	4
.nv.constant0._Z7reduce6ILj256EEvPiS0_i:
	.zero		916


//--------------------- .nv.constant0._Z7reduce6ILj512EEvPiS0_i --------------------------
	.section	.nv.constant0._Z7reduce6ILj512EEvPiS0_i,"a",@progbits
	.sectionflags	@""
	.align	4
.nv.constant0._Z7reduce6ILj512EEvPiS0_i:
	.zero		916


//--------------------- .nv.constant0._Z7reduce5PiS_i --------------------------
	.section	.nv.constant0._Z7reduce5PiS_i,"a",@progbits
	.sectionflags	@""
	.align	4
.nv.constant0._Z7reduce5PiS_i:
	.zero		916


//--------------------- .nv.constant0._Z7reduce4PiS_i --------------------------
	.section	.nv.constant0._Z7reduce4PiS_i,"a",@progbits
	.sectionflags	@""
	.align	4
.nv.constant0._Z7reduce4PiS_i:
	.zero		916


//--------------------- .nv.constant0._Z7reduce3PiS_i --------------------------
	.section	.nv.constant0._Z7reduce3PiS_i,"a",@progbits
	.sectionflags	@""
	.align	4
.nv.constant0._Z7reduce3PiS_i:
	.zero		916


//--------------------- .nv.constant0._Z7reduce2PiS_i --------------------------
	.section	.nv.constant0._Z7reduce2PiS_i,"a",@progbits
	.sectionflags	@""
	.align	4
.nv.constant0._Z7reduce2PiS_i:
	.zero		916


//--------------------- .nv.constant0._Z7reduce1PiS_i --------------------------
	.section	.nv.constant0._Z7reduce1PiS_i,"a",@progbits
	.sectionflags	@""
	.align	4
.nv.constant0._Z7reduce1PiS_i:
	.zero		916


//--------------------- SYMBOLS --------------------------

	.type		.nv.reservedSmem.offset0,@object
	.size		.nv.reservedSmem.offset0,0x4
	.type		.nv.reservedSmem.cap,@object
	.size		.nv.reservedSmem.cap,0x4
